	.target	sm_90a

	.elftype	@"ET_EXEC"


//--------------------- .note.nv.tkinfo           --------------------------
	.section	.note.nv.tkinfo,"",@"SHT_NOTE"
	.sectionflags	@"SHF_NOTE_NV_TKINFO"
	.tkinfo
        /*0018*/ 	.word	0x00000002
        /*0030*/ 	.string	""
        /*0030*/ 	.string	"ptxas"
        /*0030*/ 	.string	"Cuda compilation tools, release 13.0, V13.0.88"
        /*0030*/ 	.string	"Build cuda_13.0.r13.0/compiler.36424714_0"
        /*0030*/ 	.string	"-arch sm_90a -m 64 "



//--------------------- .note.nv.cuinfo           --------------------------
	.section	.note.nv.cuinfo,"",@"SHT_NOTE"
	.sectionflags	@"SHF_NOTE_NV_CUINFO"
        /*0018*/ 	.short	0x0002
        /*001a*/ 	.short	0x005a
        /*001c*/ 	.short	0x0082
	.zero		2


//--------------------- .nv.info                  --------------------------
	.section	.nv.info,"",@"SHT_CUDA_INFO"
	.align	4


	//----- nvinfo : EIATTR_REGCOUNT
	.align		4
        /*0000*/ 	.byte	0x04, 0x2f
        /*0002*/ 	.short	(.L_12 - .L_11)
	.align		4
.L_11:
        /*0004*/ 	.word	index@(_ZN7cutlass13device_kernelINS_4conv6kernel13ConvUniversalINS1_16ConvProblemShapeILNS1_8OperatorE1ELi3EEENS1_10collective14CollectiveConvINS1_46MainloopSm90TmaGmmaWarpSpecializedImplicitGemmILS5_1ELi9ELi3EN4cute5tupleIJNSA_1CILi1EEESD_SD_EEENS1_36KernelImplicitTmaWarpSpecializedSm90ELi1EEENSB_IJNSC_ILi128EEENSC_ILi64EEENSB_IJSI_EEEEEENS_6half_tESL_NSA_8TiledMMAINSA_8MMA_AtomIJNSA_4SM904GMMA25MMA_64x64x16_F32F16F16_SSILNSP_5MajorE0ELSR_1ELNSP_7ScaleInE1ELSS_1EEEEEENSA_6LayoutISE_NSB_IJNSC_ILi0EEESW_SW_EEEEENSB_IJNSA_10UnderscoreESZ_SZ_EEEEENS7_6detail26Sm90ImplicitGemmTileTraitsINSA_20SM90_TMA_LOAD_IM2COLENSA_14ComposedLayoutINSA_7SwizzleILi3ELi4ELi3EEENSA_18smem_ptr_flag_bitsILi16EEENSV_INSB_IJNSB_IJNSC_ILi8EEENSC_ILi16EEEEEENSB_IJSI_SD_EEENSB_IJSD_NSC_ILi9EEEEEEEEENSB_IJNSB_IJSI_NSC_ILi512EEEEEENSB_IJSD_SW_EEENSB_IJSW_NSC_ILi8192EEEEEEEEEEEEEvEENS13_INSA_13SM90_TMA_LOADENS15_IS17_S19_NSV_INSB_IJS1D_NSB_IJS1A_S1A_EEES1F_EEENSB_IJS1J_S1I_NSB_IJSW_NSC_ILi4096EEEEEEEEEEEEEvEEEENS_8epilogue10collective6detail29Sm90TmaWarpSpecializedAdapterINS21_15DefaultEpilogueISL_NSB_IJNSB_IJllllEEESD_SW_EEES26_NS20_6thread17LinearCombinationISL_Li1EffLNS27_9ScaleType4KindE0ELNS_15FloatRoundStyleE2ESL_EENS_4gemm15EpilogueDefaultEEEEEvvEEEEvNT_6ParamsE)
        /*0008*/ 	.word	0x0000005a


	//----- nvinfo : EIATTR_FRAME_SIZE
	.align		4
.L_12:
        /*000c*/ 	.byte	0x04, 0x11
        /*000e*/ 	.short	(.L_14 - .L_13)
	.align		4
.L_13:
        /*0010*/ 	.word	index@(_ZN7cutlass13device_kernelINS_4conv6kernel13ConvUniversalINS1_16ConvProblemShapeILNS1_8OperatorE1ELi3EEENS1_10collective14CollectiveConvINS1_46MainloopSm90TmaGmmaWarpSpecializedImplicitGemmILS5_1ELi9ELi3EN4cute5tupleIJNSA_1CILi1EEESD_SD_EEENS1_36KernelImplicitTmaWarpSpecializedSm90ELi1EEENSB_IJNSC_ILi128EEENSC_ILi64EEENSB_IJSI_EEEEEENS_6half_tESL_NSA_8TiledMMAINSA_8MMA_AtomIJNSA_4SM904GMMA25MMA_64x64x16_F32F16F16_SSILNSP_5MajorE0ELSR_1ELNSP_7ScaleInE1ELSS_1EEEEEENSA_6LayoutISE_NSB_IJNSC_ILi0EEESW_SW_EEEEENSB_IJNSA_10UnderscoreESZ_SZ_EEEEENS7_6detail26Sm90ImplicitGemmTileTraitsINSA_20SM90_TMA_LOAD_IM2COLENSA_14ComposedLayoutINSA_7SwizzleILi3ELi4ELi3EEENSA_18smem_ptr_flag_bitsILi16EEENSV_INSB_IJNSB_IJNSC_ILi8EEENSC_ILi16EEEEEENSB_IJSI_SD_EEENSB_IJSD_NSC_ILi9EEEEEEEEENSB_IJNSB_IJSI_NSC_ILi512EEEEEENSB_IJSD_SW_EEENSB_IJSW_NSC_ILi8192EEEEEEEEEEEEEvEENS13_INSA_13SM90_TMA_LOADENS15_IS17_S19_NSV_INSB_IJS1D_NSB_IJS1A_S1A_EEES1F_EEENSB_IJS1J_S1I_NSB_IJSW_NSC_ILi4096EEEEEEEEEEEEEvEEEENS_8epilogue10collective6detail29Sm90TmaWarpSpecializedAdapterINS21_15DefaultEpilogueISL_NSB_IJNSB_IJllllEEESD_SW_EEES26_NS20_6thread17LinearCombinationISL_Li1EffLNS27_9ScaleType4KindE0ELNS_15FloatRoundStyleE2ESL_EENS_4gemm15EpilogueDefaultEEEEEvvEEEEvNT_6ParamsE)
        /*0014*/ 	.word	0x00000000


	//----- nvinfo : EIATTR_MIN_STACK_SIZE
	.align		4
.L_14:
        /*0018*/ 	.byte	0x04, 0x12
        /*001a*/ 	.short	(.L_16 - .L_15)
	.align		4
.L_15:
        /*001c*/ 	.word	index@(_ZN7cutlass13device_kernelINS_4conv6kernel13ConvUniversalINS1_16ConvProblemShapeILNS1_8OperatorE1ELi3EEENS1_10collective14CollectiveConvINS1_46MainloopSm90TmaGmmaWarpSpecializedImplicitGemmILS5_1ELi9ELi3EN4cute5tupleIJNSA_1CILi1EEESD_SD_EEENS1_36KernelImplicitTmaWarpSpecializedSm90ELi1EEENSB_IJNSC_ILi128EEENSC_ILi64EEENSB_IJSI_EEEEEENS_6half_tESL_NSA_8TiledMMAINSA_8MMA_AtomIJNSA_4SM904GMMA25MMA_64x64x16_F32F16F16_SSILNSP_5MajorE0ELSR_1ELNSP_7ScaleInE1ELSS_1EEEEEENSA_6LayoutISE_NSB_IJNSC_ILi0EEESW_SW_EEEEENSB_IJNSA_10UnderscoreESZ_SZ_EEEEENS7_6detail26Sm90ImplicitGemmTileTraitsINSA_20SM90_TMA_LOAD_IM2COLENSA_14ComposedLayoutINSA_7SwizzleILi3ELi4ELi3EEENSA_18smem_ptr_flag_bitsILi16EEENSV_INSB_IJNSB_IJNSC_ILi8EEENSC_ILi16EEEEEENSB_IJSI_SD_EEENSB_IJSD_NSC_ILi9EEEEEEEEENSB_IJNSB_IJSI_NSC_ILi512EEEEEENSB_IJSD_SW_EEENSB_IJSW_NSC_ILi8192EEEEEEEEEEEEEvEENS13_INSA_13SM90_TMA_LOADENS15_IS17_S19_NSV_INSB_IJS1D_NSB_IJS1A_S1A_EEES1F_EEENSB_IJS1J_S1I_NSB_IJSW_NSC_ILi4096EEEEEEEEEEEEEvEEEENS_8epilogue10collective6detail29Sm90TmaWarpSpecializedAdapterINS21_15DefaultEpilogueISL_NSB_IJNSB_IJllllEEESD_SW_EEES26_NS20_6thread17LinearCombinationISL_Li1EffLNS27_9ScaleType4KindE0ELNS_15FloatRoundStyleE2ESL_EENS_4gemm15EpilogueDefaultEEEEEvvEEEEvNT_6ParamsE)
        /*0020*/ 	.word	0x00000000
.L_16:


//--------------------- .nv.compat                --------------------------
	.section	.nv.compat,"",@"SHT_CUDA_COMPAT_INFO"
	.align	4
        /*0000*/ 	.byte	0x02, 0x09, 0x01, 0x00, 0x02, 0x02, 0x04, 0x00, 0x02, 0x05, 0x05, 0x00, 0x03, 0x07, 0x01, 0x01
        /*0010*/ 	.byte	0x02, 0x03, 0x01, 0x00, 0x02, 0x06, 0x01, 0x00, 0x04, 0x0b, 0x08, 0x00, 0x00, 0x00, 0x00, 0x00
        /*0020*/ 	.byte	0x00, 0x00, 0x00, 0x00


//--------------------- .nv.info._ZN7cutlass13device_kernelINS_4conv6kernel13ConvUniversalINS1_16ConvProblemShapeILNS1_8OperatorE1ELi3EEENS1_10collective14CollectiveConvINS1_46MainloopSm90TmaGmmaWarpSpecializedImplicitGemmILS5_1ELi9ELi3EN4cute5tupleIJNSA_1CILi1EEESD_SD_EEENS1_36KernelImplicitTmaWarpSpecializedSm90ELi1EEENSB_IJNSC_ILi128EEENSC_ILi64EEENSB_IJSI_EEEEEENS_6half_tESL_NSA_8TiledMMAINSA_8MMA_AtomIJNSA_4SM904GMMA25MMA_64x64x16_F32F16F16_SSILNSP_5MajorE0ELSR_1ELNSP_7ScaleInE1ELSS_1EEEEEENSA_6LayoutISE_NSB_IJNSC_ILi0EEESW_SW_EEEEENSB_IJNSA_10UnderscoreESZ_SZ_EEEEENS7_6detail26Sm90ImplicitGemmTileTraitsINSA_20SM90_TMA_LOAD_IM2COLENSA_14ComposedLayoutINSA_7SwizzleILi3ELi4ELi3EEENSA_18smem_ptr_flag_bitsILi16EEENSV_INSB_IJNSB_IJNSC_ILi8EEENSC_ILi16EEEEEENSB_IJSI_SD_EEENSB_IJSD_NSC_ILi9EEEEEEEEENSB_IJNSB_IJSI_NSC_ILi512EEEEEENSB_IJSD_SW_EEENSB_IJSW_NSC_ILi8192EEEEEEEEEEEEEvEENS13_INSA_13SM90_TMA_LOADENS15_IS17_S19_NSV_INSB_IJS1D_NSB_IJS1A_S1A_EEES1F_EEENSB_IJS1J_S1I_NSB_IJSW_NSC_ILi4096EEEEEEEEEEEEEvEEEENS_8epilogue10collective6detail29Sm90TmaWarpSpecializedAdapterINS21_15DefaultEpilogueISL_NSB_IJNSB_IJllllEEESD_SW_EEES26_NS20_6thread17LinearCombinationISL_Li1EffLNS27_9ScaleType4KindE0ELNS_15FloatRoundStyleE2ESL_EENS_4gemm15EpilogueDefaultEEEEEvvEEEEvNT_6ParamsE --------------------------
	.section	.nv.info._ZN7cutlass13device_kernelINS_4conv6kernel13ConvUniversalINS1_16ConvProblemShapeILNS1_8OperatorE1ELi3EEENS1_10collective14CollectiveConvINS1_46MainloopSm90TmaGmmaWarpSpecializedImplicitGemmILS5_1ELi9ELi3EN4cute5tupleIJNSA_1CILi1EEESD_SD_EEENS1_36KernelImplicitTmaWarpSpecializedSm90ELi1EEENSB_IJNSC_ILi128EEENSC_ILi64EEENSB_IJSI_EEEEEENS_6half_tESL_NSA_8TiledMMAINSA_8MMA_AtomIJNSA_4SM904GMMA25MMA_64x64x16_F32F16F16_SSILNSP_5MajorE0ELSR_1ELNSP_7ScaleInE1ELSS_1EEEEEENSA_6LayoutISE_NSB_IJNSC_ILi0EEESW_SW_EEEEENSB_IJNSA_10UnderscoreESZ_SZ_EEEEENS7_6detail26Sm90ImplicitGemmTileTraitsINSA_20SM90_TMA_LOAD_IM2COLENSA_14ComposedLayoutINSA_7SwizzleILi3ELi4ELi3EEENSA_18smem_ptr_flag_bitsILi16EEENSV_INSB_IJNSB_IJNSC_ILi8EEENSC_ILi16EEEEEENSB_IJSI_SD_EEENSB_IJSD_NSC_ILi9EEEEEEEEENSB_IJNSB_IJSI_NSC_ILi512EEEEEENSB_IJSD_SW_EEENSB_IJSW_NSC_ILi8192EEEEEEEEEEEEEvEENS13_INSA_13SM90_TMA_LOADENS15_IS17_S19_NSV_INSB_IJS1D_NSB_IJS1A_S1A_EEES1F_EEENSB_IJS1J_S1I_NSB_IJSW_NSC_ILi4096EEEEEEEEEEEEEvEEEENS_8epilogue10collective6detail29Sm90TmaWarpSpecializedAdapterINS21_15DefaultEpilogueISL_NSB_IJNSB_IJllllEEESD_SW_EEES26_NS20_6thread17LinearCombinationISL_Li1EffLNS27_9ScaleType4KindE0ELNS_15FloatRoundStyleE2ESL_EENS_4gemm15EpilogueDefaultEEEEEvvEEEEvNT_6ParamsE,"",@"SHT_CUDA_INFO"
	.sectionflags	@""
	.align	4


	//----- nvinfo : EIATTR_CUDA_API_VERSION
	.align		4
        /*0000*/ 	.byte	0x04, 0x37
        /*0002*/ 	.short	(.L_18 - .L_17)
.L_17:
        /*0004*/ 	.word	0x00000082


	//----- nvinfo : EIATTR_KPARAM_INFO
	.align		4
.L_18:
        /*0008*/ 	.byte	0x04, 0x17
        /*000a*/ 	.short	(.L_20 - .L_19)
.L_19:
        /*000c*/ 	.word	0x00000000
        /*0010*/ 	.short	0x0000
        /*0012*/ 	.short	0x0070
        /*0014*/ 	.byte	0x00, 0xf0, 0x01, 0x10


	//----- nvinfo : EIATTR_SPARSE_MMA_MASK
	.align		4
.L_20:
        /*0018*/ 	.byte	0x03, 0x50
        /*001a*/ 	.short	0x0000


	//----- nvinfo : EIATTR_MAXREG_COUNT
	.align		4
        /*001c*/ 	.byte	0x03, 0x1b
        /*001e*/ 	.short	0x00ff


	//----- nvinfo : EIATTR_NUM_BARRIERS
	.align		4
        /*0020*/ 	.byte	0x02, 0x4c
        /*0022*/ 	.byte	0x01
	.zero		1


	//----- nvinfo : EIATTR_MERCURY_ISA_VERSION
	.align		4
        /*0024*/ 	.byte	0x03, 0x5f
        /*0026*/ 	.short	0x0101


	//----- nvinfo : EIATTR_COOP_GROUP_MASK_REGIDS
	.align		4
        /*0028*/ 	.byte	0x04, 0x29
        /*002a*/ 	.short	(.L_22 - .L_21)


	//   ....[0]....
.L_21:
        /*002c*/ 	.word	0xffffffff


	//   ....[1]....
        /*0030*/ 	.word	0xffffffff


	//   ....[2]....
        /*0034*/ 	.word	0xffffffff


	//----- nvinfo : EIATTR_COOP_GROUP_INSTR_OFFSETS
	.align		4
.L_22:
        /*0038*/ 	.byte	0x04, 0x28
        /*003a*/ 	.short	(.L_24 - .L_23)


	//   ....[0]....
.L_23:
        /*003c*/ 	.word	0x00000060


	//   ....[1]....
        /*0040*/ 	.word	0x00000070


	//   ....[2]....
        /*0044*/ 	.word	0x00000130


	//----- nvinfo : EIATTR_MBARRIER_INSTR_OFFSETS
	.align		4
.L_24:
        /*0048*/ 	.byte	0x04, 0x39
        /*004a*/ 	.short	(.L_26 - .L_25)


	//   ....[0]....
.L_25:
        /*004c*/ 	.word	0x00000270
        /*0050*/ 	.word	0x000000ff
        /*0054*/ 	.word	0x00036000
        /*0058*/ 	.short	0x0100
        /*005a*/ 	.byte	0x08
	.zero		1


	//   ....[1]....
        /*005c*/ 	.word	0x00000280
        /*0060*/ 	.word	0x000000ff
        /*0064*/ 	.word	0x00036048
        /*0068*/ 	.short	0x0100
        /*006a*/ 	.byte	0x08
	.zero		1


	//   ....[2]....
        /*006c*/ 	.word	0x00000290
        /*0070*/ 	.word	0x000000ff
        /*0074*/ 	.word	0x00036008
        /*0078*/ 	.short	0x0100
        /*007a*/ 	.byte	0x08
	.zero		1


	//   ....[3]....
        /*007c*/ 	.word	0x000002a0
        /*0080*/ 	.word	0x000000ff
        /*0084*/ 	.word	0x00036050
        /*0088*/ 	.short	0x0100
        /*008a*/ 	.byte	0x08
	.zero		1


	//   ....[4]....
        /*008c*/ 	.word	0x000002b0
        /*0090*/ 	.word	0x000000ff
        /*0094*/ 	.word	0x00036010
        /*0098*/ 	.short	0x0100
        /*009a*/ 	.byte	0x08
	.zero		1


	//   ....[5]....
        /*009c*/ 	.word	0x000002c0
        /*00a0*/ 	.word	0x000000ff
        /*00a4*/ 	.word	0x00036058
        /*00a8*/ 	.short	0x0100
        /*00aa*/ 	.byte	0x08
	.zero		1


	//   ....[6]....
        /*00ac*/ 	.word	0x000002d0
        /*00b0*/ 	.word	0x000000ff
        /*00b4*/ 	.word	0x00036018
        /*00b8*/ 	.short	0x0100
        /*00ba*/ 	.byte	0x08
	.zero		1


	//   ....[7]....
        /*00bc*/ 	.word	0x000002e0
        /*00c0*/ 	.word	0x000000ff
        /*00c4*/ 	.word	0x00036060
        /*00c8*/ 	.short	0x0100
        /*00ca*/ 	.byte	0x08
	.zero		1


	//   ....[8]....
        /*00cc*/ 	.word	0x000002f0
        /*00d0*/ 	.word	0x000000ff
        /*00d4*/ 	.word	0x00036020
        /*00d8*/ 	.short	0x0100
        /*00da*/ 	.byte	0x08
	.zero		1


	//   ....[9]....
        /*00dc*/ 	.word	0x00000300
        /*00e0*/ 	.word	0x000000ff
        /*00e4*/ 	.word	0x00036068
        /*00e8*/ 	.short	0x0100
        /*00ea*/ 	.byte	0x08
	.zero		1


	//   ....[10]....
        /*00ec*/ 	.word	0x00000310
        /*00f0*/ 	.word	0x000000ff
        /*00f4*/ 	.word	0x00036028
        /*00f8*/ 	.short	0x0100
        /*00fa*/ 	.byte	0x08
	.zero		1


	//   ....[11]....
        /*00fc*/ 	.word	0x00000320
        /*0100*/ 	.word	0x000000ff
        /*0104*/ 	.word	0x00036070
        /*0108*/ 	.short	0x0100
        /*010a*/ 	.byte	0x08
	.zero		1


	//   ....[12]....
        /*010c*/ 	.word	0x00000330
        /*0110*/ 	.word	0x000000ff
        /*0114*/ 	.word	0x00036030
        /*0118*/ 	.short	0x0100
        /*011a*/ 	.byte	0x08
	.zero		1


	//   ....[13]....
        /*011c*/ 	.word	0x00000340
        /*0120*/ 	.word	0x000000ff
        /*0124*/ 	.word	0x00036078
        /*0128*/ 	.short	0x0100
        /*012a*/ 	.byte	0x08
	.zero		1


	//   ....[14]....
        /*012c*/ 	.word	0x00000350
        /*0130*/ 	.word	0x000000ff
        /*0134*/ 	.word	0x00036038
        /*0138*/ 	.short	0x0100
        /*013a*/ 	.byte	0x08
	.zero		1


	//   ....[15]....
        /*013c*/ 	.word	0x00000360
        /*0140*/ 	.word	0x000000ff
        /*0144*/ 	.word	0x00036080
        /*0148*/ 	.short	0x0100
        /*014a*/ 	.byte	0x08
	.zero		1


	//   ....[16]....
        /*014c*/ 	.word	0x00000370
        /*0150*/ 	.word	0x000000ff
        /*0154*/ 	.word	0x00036040
        /*0158*/ 	.short	0x0100
        /*015a*/ 	.byte	0x08
	.zero		1


	//   ....[17]....
        /*015c*/ 	.word	0x00000380
        /*0160*/ 	.word	0x000000ff
        /*0164*/ 	.word	0x00036088
        /*0168*/ 	.short	0x0100
        /*016a*/ 	.byte	0x08
	.zero		1


	//   ....[18]....
        /*016c*/ 	.word	0x00000a50
        /*0170*/ 	.word	0x00000005
        /*0174*/ 	.word	0x00036000
        /*0178*/ 	.short	0x010a
        /*017a*/ 	.byte	0x3f
	.zero		1


	//   ....[19]....
        /*017c*/ 	.word	0x00000ed0
        /*0180*/ 	.word	0x00000006
        /*0184*/ 	.word	0x00036000
        /*0188*/ 	.short	0x010a
        /*018a*/ 	.byte	0x3f
	.zero		1


	//   ....[20]....
        /*018c*/ 	.word	0x000011f0
        /*0190*/ 	.word	0x000000ff
        /*0194*/ 	.word	0x00000000
        /*0198*/ 	.short	0x0101
        /*019a*/ 	.byte	0x08
	.zero		1


	//   ....[21]....
        /*019c*/ 	.word	0x000013e0
        /*01a0*/ 	.word	0x00000003
        /*01a4*/ 	.word	0x00000000
        /*01a8*/ 	.short	0x0101
        /*01aa*/ 	.byte	0x3f
	.zero		1


	//   ....[22]....
        /*01ac*/ 	.word	0x000061d0
        /*01b0*/ 	.word	0x00000011
        /*01b4*/ 	.word	0x00036048
        /*01b8*/ 	.short	0x010a
        /*01ba*/ 	.byte	0x3f
	.zero		1


	//   ....[23]....
        /*01bc*/ 	.word	0x000069c0
        /*01c0*/ 	.word	0x00000004
        /*01c4*/ 	.word	0x00000000
        /*01c8*/ 	.short	0x010a
        /*01ca*/ 	.byte	0x3f
	.zero		1


	//   ....[24]....
        /*01cc*/ 	.word	0x00006a70
        /*01d0*/ 	.word	0x00000000
        /*01d4*/ 	.word	0x00000000
        /*01d8*/ 	.short	0x010a
        /*01da*/ 	.byte	0x3f
	.zero		1


	//   ....[25]....
        /*01dc*/ 	.word	0x00006b20
        /*01e0*/ 	.word	0x00000000
        /*01e4*/ 	.word	0x00000000
        /*01e8*/ 	.short	0x010a
        /*01ea*/ 	.byte	0x3f
	.zero		1


	//   ....[26]....
        /*01ec*/ 	.word	0x00006bd0
        /*01f0*/ 	.word	0x00000000
        /*01f4*/ 	.word	0x00000000
        /*01f8*/ 	.short	0x010a
        /*01fa*/ 	.byte	0x3f
	.zero		1


	//   ....[27]....
        /*01fc*/ 	.word	0x00006c80
        /*0200*/ 	.word	0x00000000
        /*0204*/ 	.word	0x00000000
        /*0208*/ 	.short	0x010a
        /*020a*/ 	.byte	0x3f
	.zero		1


	//   ....[28]....
        /*020c*/ 	.word	0x00006d30
        /*0210*/ 	.word	0x00000000
        /*0214*/ 	.word	0x00000000
        /*0218*/ 	.short	0x010a
        /*021a*/ 	.byte	0x3f
	.zero		1


	//   ....[29]....
        /*021c*/ 	.word	0x00006de0
        /*0220*/ 	.word	0x00000000
        /*0224*/ 	.word	0x00000000
        /*0228*/ 	.short	0x010a
        /*022a*/ 	.byte	0x3f
	.zero		1


	//   ....[30]....
        /*022c*/ 	.word	0x00006e90
        /*0230*/ 	.word	0x00000000
        /*0234*/ 	.word	0x00000000
        /*0238*/ 	.short	0x010a
        /*023a*/ 	.byte	0x3f
	.zero		1


	//   ....[31]....
        /*023c*/ 	.word	0x00006f40
        /*0240*/ 	.word	0x00000003
        /*0244*/ 	.word	0x00000000
        /*0248*/ 	.short	0x010a
        /*024a*/ 	.byte	0x3f
	.zero		1


	//----- nvinfo : EIATTR_NUM_MBARRIERS
	.align		4
.L_26:
        /*024c*/ 	.byte	0x03, 0x38
        /*024e*/ 	.short	0x0012


	//----- nvinfo : EIATTR_EXIT_INSTR_OFFSETS
	.align		4
        /*0250*/ 	.byte	0x04, 0x1c
        /*0252*/ 	.short	(.L_28 - .L_27)


	//   ....[0]....
.L_27:
        /*0254*/ 	.word	0x00000780


	//   ....[1]....
        /*0258*/ 	.word	0x00001530


	//   ....[2]....
        /*025c*/ 	.word	0x00004900


	//   ....[3]....
        /*0260*/ 	.word	0x00004930


	//   ....[4]....
        /*0264*/ 	.word	0x00005f90


	//   ....[5]....
        /*0268*/ 	.word	0x00005fc0


	//   ....[6]....
        /*026c*/ 	.word	0x00005fe0


	//   ....[7]....
        /*0270*/ 	.word	0x000068b0


	//   ....[8]....
        /*0274*/ 	.word	0x00006f70


	//----- nvinfo : EIATTR_MAX_THREADS
	.align		4
.L_28:
        /*0278*/ 	.byte	0x04, 0x05
        /*027a*/ 	.short	(.L_30 - .L_29)
.L_29:
        /*027c*/ 	.word	0x00000100
        /*0280*/ 	.word	0x00000001
        /*0284*/ 	.word	0x00000001


	//----- nvinfo : EIATTR_CRS_STACK_SIZE
	.align		4
.L_30:
        /*0288*/ 	.byte	0x04, 0x1e
        /*028a*/ 	.short	(.L_32 - .L_31)
.L_31:
        /*028c*/ 	.word	0x00000000


	//----- nvinfo : EIATTR_CBANK_PARAM_SIZE
	.align		4
.L_32:
        /*0290*/ 	.byte	0x03, 0x19
        /*0292*/ 	.short	0x0470


	//----- nvinfo : EIATTR_PARAM_CBANK
	.align		4
        /*0294*/ 	.byte	0x04, 0x0a
        /*0296*/ 	.short	(.L_34 - .L_33)
	.align		4
.L_33:
        /*0298*/ 	.word	index@(.nv.constant0._ZN7cutlass13device_kernelINS_4conv6kernel13ConvUniversalINS1_16ConvProblemShapeILNS1_8OperatorE1ELi3EEENS1_10collective14CollectiveConvINS1_46MainloopSm90TmaGmmaWarpSpecializedImplicitGemmILS5_1ELi9ELi3EN4cute5tupleIJNSA_1CILi1EEESD_SD_EEENS1_36KernelImplicitTmaWarpSpecializedSm90ELi1EEENSB_IJNSC_ILi128EEENSC_ILi64EEENSB_IJSI_EEEEEENS_6half_tESL_NSA_8TiledMMAINSA_8MMA_AtomIJNSA_4SM904GMMA25MMA_64x64x16_F32F16F16_SSILNSP_5MajorE0ELSR_1ELNSP_7ScaleInE1ELSS_1EEEEEENSA_6LayoutISE_NSB_IJNSC_ILi0EEESW_SW_EEEEENSB_IJNSA_10UnderscoreESZ_SZ_EEEEENS7_6detail26Sm90ImplicitGemmTileTraitsINSA_20SM90_TMA_LOAD_IM2COLENSA_14ComposedLayoutINSA_7SwizzleILi3ELi4ELi3EEENSA_18smem_ptr_flag_bitsILi16EEENSV_INSB_IJNSB_IJNSC_ILi8EEENSC_ILi16EEEEEENSB_IJSI_SD_EEENSB_IJSD_NSC_ILi9EEEEEEEEENSB_IJNSB_IJSI_NSC_ILi512EEEEEENSB_IJSD_SW_EEENSB_IJSW_NSC_ILi8192EEEEEEEEEEEEEvEENS13_INSA_13SM90_TMA_LOADENS15_IS17_S19_NSV_INSB_IJS1D_NSB_IJS1A_S1A_EEES1F_EEENSB_IJS1J_S1I_NSB_IJSW_NSC_ILi4096EEEEEEEEEEEEEvEEEENS_8epilogue10collective6detail29Sm90TmaWarpSpecializedAdapterINS21_15DefaultEpilogueISL_NSB_IJNSB_IJllllEEESD_SW_EEES26_NS20_6thread17LinearCombinationISL_Li1EffLNS27_9ScaleType4KindE0ELNS_15FloatRoundStyleE2ESL_EENS_4gemm15EpilogueDefaultEEEEEvvEEEEvNT_6ParamsE)
        /*029c*/ 	.short	0x0210
        /*029e*/ 	.short	0x0470


	//----- nvinfo : EIATTR_SW_WAR
	.align		4
.L_34:
        /*02a0*/ 	.byte	0x04, 0x36
        /*02a2*/ 	.short	(.L_36 - .L_35)
.L_35:
        /*02a4*/ 	.word	0x00000008
.L_36:


//--------------------- .nv.callgraph             --------------------------
	.section	.nv.callgraph,"",@"SHT_CUDA_CALLGRAPH"
	.align	4
	.sectionentsize	8
	.align		4
        /*0000*/ 	.word	0x00000000
	.align		4
        /*0004*/ 	.word	0xffffffff
	.align		4
        /*0008*/ 	.word	0x00000000
	.align		4
        /*000c*/ 	.word	0xfffffffe
	.align		4
        /*0010*/ 	.word	0x00000000
	.align		4
        /*0014*/ 	.word	0xfffffffd
	.align		4
        /*0018*/ 	.word	0x00000000
	.align		4
        /*001c*/ 	.word	0xfffffffc


//--------------------- .nv.constant4             --------------------------
	.section	.nv.constant4,"a",@progbits
	.align	8
	.align		8
.nv.constant4:
        /*0000*/ 	.dword	_ZN39_INTERNAL_59215050_4_k_cu_04ef5c64_27874cuda3std3__45__cpo5beginE
	.align		8
        /*0008*/ 	.dword	_ZN39_INTERNAL_59215050_4_k_cu_04ef5c64_27874cuda3std3__45__cpo3endE
	.align		8
        /*0010*/ 	.dword	_ZN39_INTERNAL_59215050_4_k_cu_04ef5c64_27874cuda3std3__45__cpo6cbeginE
	.align		8
        /*0018*/ 	.dword	_ZN39_INTERNAL_59215050_4_k_cu_04ef5c64_27874cuda3std3__45__cpo4cendE
	.align		8
        /*0020*/ 	.dword	_ZN39_INTERNAL_59215050_4_k_cu_04ef5c64_27874cuda3std3__441_GLOBAL__N__59215050_4_k_cu_04ef5c64_27876ignoreE
	.align		8
        /*0028*/ 	.dword	_ZN39_INTERNAL_59215050_4_k_cu_04ef5c64_27874cuda3std3__419piecewise_constructE
	.align		8
        /*0030*/ 	.dword	_ZN39_INTERNAL_59215050_4_k_cu_04ef5c64_27874cuda3std3__48in_placeE
	.align		8
        /*0038*/ 	.dword	_ZN39_INTERNAL_59215050_4_k_cu_04ef5c64_27874cuda3std6ranges3__45__cpo4swapE
	.align		8
        /*0040*/ 	.dword	_ZN39_INTERNAL_59215050_4_k_cu_04ef5c64_27874cuda3std6ranges3__45__cpo9iter_moveE
	.align		8
        /*0048*/ 	.dword	_ZN39_INTERNAL_59215050_4_k_cu_04ef5c64_27874cute7productE
	.align		8
        /*0050*/ 	.dword	_ZN39_INTERNAL_59215050_4_k_cu_04ef5c64_27874cute1_E


//--------------------- .text._ZN7cutlass13device_kernelINS_4conv6kernel13ConvUniversalINS1_16ConvProblemShapeILNS1_8OperatorE1ELi3EEENS1_10collective14CollectiveConvINS1_46MainloopSm90TmaGmmaWarpSpecializedImplicitGemmILS5_1ELi9ELi3EN4cute5tupleIJNSA_1CILi1EEESD_SD_EEENS1_36KernelImplicitTmaWarpSpecializedSm90ELi1EEENSB_IJNSC_ILi128EEENSC_ILi64EEENSB_IJSI_EEEEEENS_6half_tESL_NSA_8TiledMMAINSA_8MMA_AtomIJNSA_4SM904GMMA25MMA_64x64x16_F32F16F16_SSILNSP_5MajorE0ELSR_1ELNSP_7ScaleInE1ELSS_1EEEEEENSA_6LayoutISE_NSB_IJNSC_ILi0EEESW_SW_EEEEENSB_IJNSA_10UnderscoreESZ_SZ_EEEEENS7_6detail26Sm90ImplicitGemmTileTraitsINSA_20SM90_TMA_LOAD_IM2COLENSA_14ComposedLayoutINSA_7SwizzleILi3ELi4ELi3EEENSA_18smem_ptr_flag_bitsILi16EEENSV_INSB_IJNSB_IJNSC_ILi8EEENSC_ILi16EEEEEENSB_IJSI_SD_EEENSB_IJSD_NSC_ILi9EEEEEEEEENSB_IJNSB_IJSI_NSC_ILi512EEEEEENSB_IJSD_SW_EEENSB_IJSW_NSC_ILi8192EEEEEEEEEEEEEvEENS13_INSA_13SM90_TMA_LOADENS15_IS17_S19_NSV_INSB_IJS1D_NSB_IJS1A_S1A_EEES1F_EEENSB_IJS1J_S1I_NSB_IJSW_NSC_ILi4096EEEEEEEEEEEEEvEEEENS_8epilogue10collective6detail29Sm90TmaWarpSpecializedAdapterINS21_15DefaultEpilogueISL_NSB_IJNSB_IJllllEEESD_SW_EEES26_NS20_6thread17LinearCombinationISL_Li1EffLNS27_9ScaleType4KindE0ELNS_15FloatRoundStyleE2ESL_EENS_4gemm15EpilogueDefaultEEEEEvvEEEEvNT_6ParamsE --------------------------
	.section	.text._ZN7cutlass13device_kernelINS_4conv6kernel13ConvUniversalINS1_16ConvProblemShapeILNS1_8OperatorE1ELi3EEENS1_10collective14CollectiveConvINS1_46MainloopSm90TmaGmmaWarpSpecializedImplicitGemmILS5_1ELi9ELi3EN4cute5tupleIJNSA_1CILi1EEESD_SD_EEENS1_36KernelImplicitTmaWarpSpecializedSm90ELi1EEENSB_IJNSC_ILi128EEENSC_ILi64EEENSB_IJSI_EEEEEENS_6half_tESL_NSA_8TiledMMAINSA_8MMA_AtomIJNSA_4SM904GMMA25MMA_64x64x16_F32F16F16_SSILNSP_5MajorE0ELSR_1ELNSP_7ScaleInE1ELSS_1EEEEEENSA_6LayoutISE_NSB_IJNSC_ILi0EEESW_SW_EEEEENSB_IJNSA_10UnderscoreESZ_SZ_EEEEENS7_6detail26Sm90ImplicitGemmTileTraitsINSA_20SM90_TMA_LOAD_IM2COLENSA_14ComposedLayoutINSA_7SwizzleILi3ELi4ELi3EEENSA_18smem_ptr_flag_bitsILi16EEENSV_INSB_IJNSB_IJNSC_ILi8EEENSC_ILi16EEEEEENSB_IJSI_SD_EEENSB_IJSD_NSC_ILi9EEEEEEEEENSB_IJNSB_IJSI_NSC_ILi512EEEEEENSB_IJSD_SW_EEENSB_IJSW_NSC_ILi8192EEEEEEEEEEEEEvEENS13_INSA_13SM90_TMA_LOADENS15_IS17_S19_NSV_INSB_IJS1D_NSB_IJS1A_S1A_EEES1F_EEENSB_IJS1J_S1I_NSB_IJSW_NSC_ILi4096EEEEEEEEEEEEEvEEEENS_8epilogue10collective6detail29Sm90TmaWarpSpecializedAdapterINS21_15DefaultEpilogueISL_NSB_IJNSB_IJllllEEESD_SW_EEES26_NS20_6thread17LinearCombinationISL_Li1EffLNS27_9ScaleType4KindE0ELNS_15FloatRoundStyleE2ESL_EENS_4gemm15EpilogueDefaultEEEEEvvEEEEvNT_6ParamsE,"ax",@progbits
	.align	128
.text._ZN7cutlass13device_kernelINS_4conv6kernel13ConvUniversalINS1_16ConvProblemShapeILNS1_8OperatorE1ELi3EEENS1_10collective14CollectiveConvINS1_46MainloopSm90TmaGmmaWarpSpecializedImplicitGemmILS5_1ELi9ELi3EN4cute5tupleIJNSA_1CILi1EEESD_SD_EEENS1_36KernelImplicitTmaWarpSpecializedSm90ELi1EEENSB_IJNSC_ILi128EEENSC_ILi64EEENSB_IJSI_EEEEEENS_6half_tESL_NSA_8TiledMMAINSA_8MMA_AtomIJNSA_4SM904GMMA25MMA_64x64x16_F32F16F16_SSILNSP_5MajorE0ELSR_1ELNSP_7ScaleInE1ELSS_1EEEEEENSA_6LayoutISE_NSB_IJNSC_ILi0EEESW_SW_EEEEENSB_IJNSA_10UnderscoreESZ_SZ_EEEEENS7_6detail26Sm90ImplicitGemmTileTraitsINSA_20SM90_TMA_LOAD_IM2COLENSA_14ComposedLayoutINSA_7SwizzleILi3ELi4ELi3EEENSA_18smem_ptr_flag_bitsILi16EEENSV_INSB_IJNSB_IJNSC_ILi8EEENSC_ILi16EEEEEENSB_IJSI_SD_EEENSB_IJSD_NSC_ILi9EEEEEEEEENSB_IJNSB_IJSI_NSC_ILi512EEEEEENSB_IJSD_SW_EEENSB_IJSW_NSC_ILi8192EEEEEEEEEEEEEvEENS13_INSA_13SM90_TMA_LOADENS15_IS17_S19_NSV_INSB_IJS1D_NSB_IJS1A_S1A_EEES1F_EEENSB_IJS1J_S1I_NSB_IJSW_NSC_ILi4096EEEEEEEEEEEEEvEEEENS_8epilogue10collective6detail29Sm90TmaWarpSpecializedAdapterINS21_15DefaultEpilogueISL_NSB_IJNSB_IJllllEEESD_SW_EEES26_NS20_6thread17LinearCombinationISL_Li1EffLNS27_9ScaleType4KindE0ELNS_15FloatRoundStyleE2ESL_EENS_4gemm15EpilogueDefaultEEEEEvvEEEEvNT_6ParamsE:
        .type           _ZN7cutlass13device_kernelINS_4conv6kernel13ConvUniversalINS1_16ConvProblemShapeILNS1_8OperatorE1ELi3EEENS1_10collective14CollectiveConvINS1_46MainloopSm90TmaGmmaWarpSpecializedImplicitGemmILS5_1ELi9ELi3EN4cute5tupleIJNSA_1CILi1EEESD_SD_EEENS1_36KernelImplicitTmaWarpSpecializedSm90ELi1EEENSB_IJNSC_ILi128EEENSC_ILi64EEENSB_IJSI_EEEEEENS_6half_tESL_NSA_8TiledMMAINSA_8MMA_AtomIJNSA_4SM904GMMA25MMA_64x64x16_F32F16F16_SSILNSP_5MajorE0ELSR_1ELNSP_7ScaleInE1ELSS_1EEEEEENSA_6LayoutISE_NSB_IJNSC_ILi0EEESW_SW_EEEEENSB_IJNSA_10UnderscoreESZ_SZ_EEEEENS7_6detail26Sm90ImplicitGemmTileTraitsINSA_20SM90_TMA_LOAD_IM2COLENSA_14ComposedLayoutINSA_7SwizzleILi3ELi4ELi3EEENSA_18smem_ptr_flag_bitsILi16EEENSV_INSB_IJNSB_IJNSC_ILi8EEENSC_ILi16EEEEEENSB_IJSI_SD_EEENSB_IJSD_NSC_ILi9EEEEEEEEENSB_IJNSB_IJSI_NSC_ILi512EEEEEENSB_IJSD_SW_EEENSB_IJSW_NSC_ILi8192EEEEEEEEEEEEEvEENS13_INSA_13SM90_TMA_LOADENS15_IS17_S19_NSV_INSB_IJS1D_NSB_IJS1A_S1A_EEES1F_EEENSB_IJS1J_S1I_NSB_IJSW_NSC_ILi4096EEEEEEEEEEEEEvEEEENS_8epilogue10collective6detail29Sm90TmaWarpSpecializedAdapterINS21_15DefaultEpilogueISL_NSB_IJNSB_IJllllEEESD_SW_EEES26_NS20_6thread17LinearCombinationISL_Li1EffLNS27_9ScaleType4KindE0ELNS_15FloatRoundStyleE2ESL_EENS_4gemm15EpilogueDefaultEEEEEvvEEEEvNT_6ParamsE,@function
        .size           _ZN7cutlass13device_kernelINS_4conv6kernel13ConvUniversalINS1_16ConvProblemShapeILNS1_8OperatorE1ELi3EEENS1_10collective14CollectiveConvINS1_46MainloopSm90TmaGmmaWarpSpecializedImplicitGemmILS5_1ELi9ELi3EN4cute5tupleIJNSA_1CILi1EEESD_SD_EEENS1_36KernelImplicitTmaWarpSpecializedSm90ELi1EEENSB_IJNSC_ILi128EEENSC_ILi64EEENSB_IJSI_EEEEEENS_6half_tESL_NSA_8TiledMMAINSA_8MMA_AtomIJNSA_4SM904GMMA25MMA_64x64x16_F32F16F16_SSILNSP_5MajorE0ELSR_1ELNSP_7ScaleInE1ELSS_1EEEEEENSA_6LayoutISE_NSB_IJNSC_ILi0EEESW_SW_EEEEENSB_IJNSA_10UnderscoreESZ_SZ_EEEEENS7_6detail26Sm90ImplicitGemmTileTraitsINSA_20SM90_TMA_LOAD_IM2COLENSA_14ComposedLayoutINSA_7SwizzleILi3ELi4ELi3EEENSA_18smem_ptr_flag_bitsILi16EEENSV_INSB_IJNSB_IJNSC_ILi8EEENSC_ILi16EEEEEENSB_IJSI_SD_EEENSB_IJSD_NSC_ILi9EEEEEEEEENSB_IJNSB_IJSI_NSC_ILi512EEEEEENSB_IJSD_SW_EEENSB_IJSW_NSC_ILi8192EEEEEEEEEEEEEvEENS13_INSA_13SM90_TMA_LOADENS15_IS17_S19_NSV_INSB_IJS1D_NSB_IJS1A_S1A_EEES1F_EEENSB_IJS1J_S1I_NSB_IJSW_NSC_ILi4096EEEEEEEEEEEEEvEEEENS_8epilogue10collective6detail29Sm90TmaWarpSpecializedAdapterINS21_15DefaultEpilogueISL_NSB_IJNSB_IJllllEEESD_SW_EEES26_NS20_6thread17LinearCombinationISL_Li1EffLNS27_9ScaleType4KindE0ELNS_15FloatRoundStyleE2ESL_EENS_4gemm15EpilogueDefaultEEEEEvvEEEEvNT_6ParamsE,(.L_x_161 - _ZN7cutlass13device_kernelINS_4conv6kernel13ConvUniversalINS1_16ConvProblemShapeILNS1_8OperatorE1ELi3EEENS1_10collective14CollectiveConvINS1_46MainloopSm90TmaGmmaWarpSpecializedImplicitGemmILS5_1ELi9ELi3EN4cute5tupleIJNSA_1CILi1EEESD_SD_EEENS1_36KernelImplicitTmaWarpSpecializedSm90ELi1EEENSB_IJNSC_ILi128EEENSC_ILi64EEENSB_IJSI_EEEEEENS_6half_tESL_NSA_8TiledMMAINSA_8MMA_AtomIJNSA_4SM904GMMA25MMA_64x64x16_F32F16F16_SSILNSP_5MajorE0ELSR_1ELNSP_7ScaleInE1ELSS_1EEEEEENSA_6LayoutISE_NSB_IJNSC_ILi0EEESW_SW_EEEEENSB_IJNSA_10UnderscoreESZ_SZ_EEEEENS7_6detail26Sm90ImplicitGemmTileTraitsINSA_20SM90_TMA_LOAD_IM2COLENSA_14ComposedLayoutINSA_7SwizzleILi3ELi4ELi3EEENSA_18smem_ptr_flag_bitsILi16EEENSV_INSB_IJNSB_IJNSC_ILi8EEENSC_ILi16EEEEEENSB_IJSI_SD_EEENSB_IJSD_NSC_ILi9EEEEEEEEENSB_IJNSB_IJSI_NSC_ILi512EEEEEENSB_IJSD_SW_EEENSB_IJSW_NSC_ILi8192EEEEEEEEEEEEEvEENS13_INSA_13SM90_TMA_LOADENS15_IS17_S19_NSV_INSB_IJS1D_NSB_IJS1A_S1A_EEES1F_EEENSB_IJS1J_S1I_NSB_IJSW_NSC_ILi4096EEEEEEEEEEEEEvEEEENS_8epilogue10collective6detail29Sm90TmaWarpSpecializedAdapterINS21_15DefaultEpilogueISL_NSB_IJNSB_IJllllEEESD_SW_EEES26_NS20_6thread17LinearCombinationISL_Li1EffLNS27_9ScaleType4KindE0ELNS_15FloatRoundStyleE2ESL_EENS_4gemm15EpilogueDefaultEEEEEvvEEEEvNT_6ParamsE)
        .other          _ZN7cutlass13device_kernelINS_4conv6kernel13ConvUniversalINS1_16ConvProblemShapeILNS1_8OperatorE1ELi3EEENS1_10collective14CollectiveConvINS1_46MainloopSm90TmaGmmaWarpSpecializedImplicitGemmILS5_1ELi9ELi3EN4cute5tupleIJNSA_1CILi1EEESD_SD_EEENS1_36KernelImplicitTmaWarpSpecializedSm90ELi1EEENSB_IJNSC_ILi128EEENSC_ILi64EEENSB_IJSI_EEEEEENS_6half_tESL_NSA_8TiledMMAINSA_8MMA_AtomIJNSA_4SM904GMMA25MMA_64x64x16_F32F16F16_SSILNSP_5MajorE0ELSR_1ELNSP_7ScaleInE1ELSS_1EEEEEENSA_6LayoutISE_NSB_IJNSC_ILi0EEESW_SW_EEEEENSB_IJNSA_10UnderscoreESZ_SZ_EEEEENS7_6detail26Sm90ImplicitGemmTileTraitsINSA_20SM90_TMA_LOAD_IM2COLENSA_14ComposedLayoutINSA_7SwizzleILi3ELi4ELi3EEENSA_18smem_ptr_flag_bitsILi16EEENSV_INSB_IJNSB_IJNSC_ILi8EEENSC_ILi16EEEEEENSB_IJSI_SD_EEENSB_IJSD_NSC_ILi9EEEEEEEEENSB_IJNSB_IJSI_NSC_ILi512EEEEEENSB_IJSD_SW_EEENSB_IJSW_NSC_ILi8192EEEEEEEEEEEEEvEENS13_INSA_13SM90_TMA_LOADENS15_IS17_S19_NSV_INSB_IJS1D_NSB_IJS1A_S1A_EEES1F_EEENSB_IJS1J_S1I_NSB_IJSW_NSC_ILi4096EEEEEEEEEEEEEvEEEENS_8epilogue10collective6detail29Sm90TmaWarpSpecializedAdapterINS21_15DefaultEpilogueISL_NSB_IJNSB_IJllllEEESD_SW_EEES26_NS20_6thread17LinearCombinationISL_Li1EffLNS27_9ScaleType4KindE0ELNS_15FloatRoundStyleE2ESL_EENS_4gemm15EpilogueDefaultEEEEEvvEEEEvNT_6ParamsE,@"STO_CUDA_ENTRY STV_DEFAULT"
_ZN7cutlass13device_kernelINS_4conv6kernel13ConvUniversalINS1_16ConvProblemShapeILNS1_8OperatorE1ELi3EEENS1_10collective14CollectiveConvINS1_46MainloopSm90TmaGmmaWarpSpecializedImplicitGemmILS5_1ELi9ELi3EN4cute5tupleIJNSA_1CILi1EEESD_SD_EEENS1_36KernelImplicitTmaWarpSpecializedSm90ELi1EEENSB_IJNSC_ILi128EEENSC_ILi64EEENSB_IJSI_EEEEEENS_6half_tESL_NSA_8TiledMMAINSA_8MMA_AtomIJNSA_4SM904GMMA25MMA_64x64x16_F32F16F16_SSILNSP_5MajorE0ELSR_1ELNSP_7ScaleInE1ELSS_1EEEEEENSA_6LayoutISE_NSB_IJNSC_ILi0EEESW_SW_EEEEENSB_IJNSA_10UnderscoreESZ_SZ_EEEEENS7_6detail26Sm90ImplicitGemmTileTraitsINSA_20SM90_TMA_LOAD_IM2COLENSA_14ComposedLayoutINSA_7SwizzleILi3ELi4ELi3EEENSA_18smem_ptr_flag_bitsILi16EEENSV_INSB_IJNSB_IJNSC_ILi8EEENSC_ILi16EEEEEENSB_IJSI_SD_EEENSB_IJSD_NSC_ILi9EEEEEEEEENSB_IJNSB_IJSI_NSC_ILi512EEEEEENSB_IJSD_SW_EEENSB_IJSW_NSC_ILi8192EEEEEEEEEEEEEvEENS13_INSA_13SM90_TMA_LOADENS15_IS17_S19_NSV_INSB_IJS1D_NSB_IJS1A_S1A_EEES1F_EEENSB_IJS1J_S1I_NSB_IJSW_NSC_ILi4096EEEEEEEEEEEEEvEEEENS_8epilogue10collective6detail29Sm90TmaWarpSpecializedAdapterINS21_15DefaultEpilogueISL_NSB_IJNSB_IJllllEEESD_SW_EEES26_NS20_6thread17LinearCombinationISL_Li1EffLNS27_9ScaleType4KindE0ELNS_15FloatRoundStyleE2ESL_EENS_4gemm15EpilogueDefaultEEEEEvvEEEEvNT_6ParamsE:
[----:B------:R-:W-:Y:S01]  /*0000*/  LDC R1, c[0x0][0x28] ;  /* 0x00000a00ff017b82 */ /* 0x000fe20000000800 */
[----:B------:R-:W0:Y:S01]  /*0010*/  S2R R8, SR_TID.X ;  /* 0x0000000000087919 */ /* 0x000e220000002100 */
[----:B------:R-:W-:Y:S01]  /*0020*/  ELECT P0, URZ, PT ;  /* 0x00000000003f782f */ /* 0x000fe20003800000 */
[----:B------:R-:W-:Y:S01]  /*0030*/  BSSY B0, `(.L_x_0) ;  /* 0x000000f000007945 */ /* 0x000fe20003800000 */
[--C-:B0-----:R-:W-:Y:S02]  /*0040*/  SHF.R.U32.HI R0, RZ, 0x5, R8.reuse ;  /* 0x00000005ff007819 */ /* 0x101fe40000011608 */
[----:B------:R-:W-:-:S03]  /*0050*/  SHF.R.U32.HI R3, RZ, 0x7, R8 ;  /* 0x00000007ff037819 */ /* 0x000fc60000011608 */
[----:B------:R-:W0:Y:S04]  /*0060*/  SHFL.IDX PT, R2, R0, RZ, 0x1f ;  /* 0x00001fff00027589 */ /* 0x000e2800000e0000 */
[----:B------:R1:W2:Y:S01]  /*0070*/  SHFL.IDX PT, R7, R3, RZ, 0x1f ;  /* 0x00001fff03077589 */ /* 0x0002a200000e0000 */
[----:B0-----:R-:W-:-:S13]  /*0080*/  ISETP.NE.OR P0, PT, R2, RZ, !P0 ;  /* 0x000000ff0200720c */ /* 0x001fda0004705670 */
[----:B-12---:R-:W-:Y:S05]  /*0090*/  @P0 BRA `(.L_x_1) ;  /* 0x0000000000200947 */ /* 0x006fea0003800000 */
[----:B------:R-:W-:Y:S02]  /*00a0*/  ULDC.64 UR4, c[0x0][0x198] ;  /* 0x0000660000047ab9 */ /* 0x000fe40000000a00 */
[----:B------:R-:W-:Y:S02]  /*00b0*/  UIADD3 UR6, UP0, UR4, 0xf0, URZ ;  /* 0x000000f004067890 */ /* 0x000fe4000ff1e03f */
[----:B------:R-:W-:Y:S02]  /*00c0*/  UIADD3 UR4, UP1, UR4, 0x270, URZ ;  /* 0x0000027004047890 */ /* 0x000fe4000ff3e03f */
[----:B------:R-:W-:Y:S02]  /*00d0*/  UIADD3.X UR7, URZ, UR5, URZ, UP0, !UPT ;  /* 0x000000053f077290 */ /* 0x000fe400087fe43f */
[----:B------:R-:W-:-:S07]  /*00e0*/  UIADD3.X UR5, URZ, UR5, URZ, UP1, !UPT ;  /* 0x000000053f057290 */ /* 0x000fce0008ffe43f */
[----:B------:R0:W-:Y:S02]  /*00f0*/  UTMACCTL.PF [UR6] ;  /* 0x00000000060079b9 */ /* 0x0001e40008040000 */
[----:B------:R0:W-:Y:S02]  /*0100*/  UTMACCTL.PF [UR4] ;  /* 0x00000000040079b9 */ /* 0x0001e40008040000 */
[----:B0-----:R-:W-:Y:S01]  /*0110*/  NOP ;  /* 0x0000000000007918 */ /* 0x001fe20000000000 */
.L_x_1:
[----:B------:R-:W-:Y:S05]  /*0120*/  BSYNC B0 ;  /* 0x0000000000007941 */ /* 0x000fea0003800000 */
.L_x_0:
[----:B------:R-:W0:Y:S01]  /*0130*/  SHFL.IDX PT, R0, R0, RZ, 0x1f ;  /* 0x00001fff00007589 */ /* 0x000e2200000e0000 */
[----:B------:R-:W-:-:S04]  /*0140*/  SHF.R.S32.HI R3, RZ, 0x1f, R2 ;  /* 0x0000001fff037819 */ /* 0x000fc80000011402 */
[----:B------:R-:W-:Y:S02]  /*0150*/  LEA.HI R3, R3, R2, RZ, 0x2 ;  /* 0x0000000203037211 */ /* 0x000fe400078f10ff */
[----:B0-----:R-:W-:-:S13]  /*0160*/  ISETP.NE.AND P0, PT, R0, RZ, PT ;  /* 0x000000ff0000720c */ /* 0x001fda0003f05270 */
[----:B------:R-:W-:Y:S05]  /*0170*/  @P0 BRA `(.L_x_2) ;  /* 0x00000000008c0947 */ /* 0x000fea0003800000 */
[----:B------:R-:W-:Y:S01]  /*0180*/  ELECT P0, URZ, PT ;  /* 0x00000000003f782f */ /* 0x000fe20003800000 */
[----:B------:R-:W-:-:S12]  /*0190*/  BSSY B0, `(.L_x_2) ;  /* 0x0000021000007945 */ /* 0x000fd80003800000 */
[----:B------:R-:W-:Y:S05]  /*01a0*/  @!P0 BRA `(.L_x_3) ;  /* 0x00000000007c8947 */ /* 0x000fea0003800000 */
[----:B------:R-:W0:Y:S01]  /*01b0*/  S2UR UR8, SR_CgaCtaId ;  /* 0x00000000000879c3 */ /* 0x000e220000008800 */
[----:B------:R-:W-:Y:S01]  /*01c0*/  UMOV UR4, 0x400 ;  /* 0x0000040000047882 */ /* 0x000fe20000000000 */
[----:B------:R-:W-:Y:S01]  /*01d0*/  UMOV UR5, 0x1 ;  /* 0x0000000100057882 */ /* 0x000fe20000000000 */
[----:B------:R-:W-:Y:S02]  /*01e0*/  UMOV UR6, 0x80 ;  /* 0x0000008000067882 */ /* 0x000fe40000000000 */
[----:B------:R-:W-:-:S04]  /*01f0*/  UIADD3 UR6, -UR6, 0x100000, URZ ;  /* 0x0010000006067890 */ /* 0x000fc8000fffe13f */
[----:B------:R-:W-:Y:S02]  /*0200*/  USHF.L.U32 UR7, UR6, 0xb, URZ ;  /* 0x0000000b06077899 */ /* 0x000fe4000800063f */
[----:B------:R-:W-:Y:S02]  /*0210*/  USHF.L.U32 UR6, UR6, 0x1, URZ ;  /* 0x0000000106067899 */ /* 0x000fe4000800063f */
[----:B0-----:R-:W-:Y:S02]  /*0220*/  ULEA UR8, UR8, UR4, 0x18 ;  /* 0x0000000408087291 */ /* 0x001fe4000f8ec03f */
[----:B------:R-:W-:-:S04]  /*0230*/  UIADD3 UR4, -UR5, 0x100000, URZ ;  /* 0x0010000005047890 */ /* 0x000fc8000fffe13f */
[----:B------:R-:W-:Y:S02]  /*0240*/  USHF.L.U32 UR5, UR4, 0xb, URZ ;  /* 0x0000000b04057899 */ /* 0x000fe4000800063f */
[----:B------:R-:W-:Y:S01]  /*0250*/  USHF.L.U32 UR4, UR4, 0x1, URZ ;  /* 0x0000000104047899 */ /* 0x000fe2000800063f */
[----:B------:R-:W0:Y:S11]  /*0260*/  FENCE.VIEW.ASYNC.S ;  /* 0x00000000000073c6 */ /* 0x000e360000000000 */
[----:B0-----:R0:W1:Y:S01]  /*0270*/  SYNCS.EXCH.64 URZ, [UR8+0x36000], UR4 ;  /* 0x03600004083f75b2 */ /* 0x0010620008000100 */
[----:B------:R0:W2:Y:S01]  /*0280*/  SYNCS.EXCH.64 URZ, [UR8+0x36048], UR6 ;  /* 0x03604806083f75b2 */ /* 0x0000a20008000100 */
[----:B------:R0:W3:Y:S01]  /*0290*/  SYNCS.EXCH.64 URZ, [UR8+0x36008], UR4 ;  /* 0x03600804083f75b2 */ /* 0x0000e20008000100 */
[----:B------:R0:W4:Y:S01]  /*02a0*/  SYNCS.EXCH.64 URZ, [UR8+0x36050], UR6 ;  /* 0x03605006083f75b2 */ /* 0x0001220008000100 */
[----:B------:R0:W0:Y:S01]  /*02b0*/  SYNCS.EXCH.64 URZ, [UR8+0x36010], UR4 ;  /* 0x03601004083f75b2 */ /* 0x0000220008000100 */
        /* <DEDUP_REMOVED lines=13> */
[----:B------:R-:W-:Y:S01]  /*0390*/  NOP ;  /* 0x0000000000007918 */ /* 0x000fe20000000000 */
.L_x_3:
[----:B0-----:R-:W-:Y:S05]  /*03a0*/  BSYNC B0 ;  /* 0x0000000000007941 */ /* 0x001fea0003800000 */
.L_x_2:
[----:B------:R-:W-:Y:S01]  /*03b0*/  ULDC.64 UR4, c[0x0][0x618] ;  /* 0x0001860000047ab9 */ /* 0x000fe20000000a00 */
[----:B------:R-:W-:Y:S01]  /*03c0*/  LOP3.LUT R3, R3, 0xfffffffc, RZ, 0xc0, !PT ;  /* 0xfffffffc03037812 */ /* 0x000fe200078ec0ff */
[----:B------:R-:W-:Y:S01]  /*03d0*/  NOP ;  /* 0x0000000000007918 */ /* 0x000fe20000000000 */
[----:B------:R-:W-:Y:S01]  /*03e0*/  ISETP.NE.U32.AND P0, PT, RZ, UR4, PT ;  /* 0x00000004ff007c0c */ /* 0x000fe2000bf05070 */
[----:B------:R-:W-:Y:S01]  /*03f0*/  NOP ;  /* 0x0000000000007918 */ /* 0x000fe20000000000 */
[----:B-1234-:R-:W-:Y:S01]  /*0400*/  BAR.SYNC.DEFER_BLOCKING 0x0 ;  /* 0x0000000000007b1d */ /* 0x01efe20000010000 */
[----:B------:R-:W-:Y:S01]  /*0410*/  IMAD.IADD R6, R2, 0x1, -R3 ;  /* 0x0000000102067824 */ /* 0x000fe200078e0a03 */
[----:B------:R-:W-:Y:S02]  /*0420*/  ISETP.NE.AND.EX P0, PT, RZ, UR5, PT, P0 ;  /* 0x00000005ff007c0c */ /* 0x000fe4000bf05300 */
[C---:B------:R-:W-:Y:S02]  /*0430*/  ISETP.NE.AND P2, PT, R7.reuse, 0x1, PT ;  /* 0x000000010700780c */ /* 0x040fe40003f45270 */
[----:B------:R-:W-:Y:S01]  /*0440*/  LOP3.LUT P1, RZ, R7, R6, RZ, 0xfc, !PT ;  /* 0x0000000607ff7212 */ /* 0x000fe2000782fcff */
[----:B------:R-:W-:-:S03]  /*0450*/  ULDC.64 UR12, c[0x0][0x208] ;  /* 0x00008200000c7ab9 */ /* 0x000fc60000000a00 */
[----:B------:R-:W-:-:S04]  /*0460*/  SEL R2, RZ, 0x1, P1 ;  /* 0x00000001ff027807 */ /* 0x000fc80000800000 */
[----:B------:R-:W-:Y:S01]  /*0470*/  SEL R2, R2, 0x2, P2 ;  /* 0x0000000202027807 */ /* 0x000fe20001000000 */
[----:B------:R-:W-:Y:S06]  /*0480*/  @!P0 BRA `(.L_x_4) ;  /* 0x00000000001c8947 */ /* 0x000fec0003800000 */
[----:B------:R-:W0:Y:S02]  /*0490*/  LDC.64 R4, c[0x0][0x618] ;  /* 0x00018600ff047b82 */ /* 0x000e240000000a00 */
[----:B0-----:R-:W2:Y:S02]  /*04a0*/  LDG.E.64 R4, desc[UR12][R4.64] ;  /* 0x0000000c04047981 */ /* 0x001ea4000c1e1b00 */
[----:B--2---:R-:W-:-:S04]  /*04b0*/  ISETP.NE.U32.AND P0, PT, R4, RZ, PT ;  /* 0x000000ff0400720c */ /* 0x004fc80003f05070 */
[----:B------:R-:W-:-:S13]  /*04c0*/  ISETP.NE.AND.EX P0, PT, R5, RZ, PT, P0 ;  /* 0x000000ff0500720c */ /* 0x000fda0003f05300 */
[----:B------:R-:W-:Y:S05]  /*04d0*/  @!P0 BRA `(.L_x_4) ;  /* 0x0000000000088947 */ /* 0x000fea0003800000 */
[----:B------:R2:W5:Y:S01]  /*04e0*/  LD.E R0, desc[UR12][R4.64] ;  /* 0x0000000c04007980 */ /* 0x000562000c101900 */
[----:B------:R-:W-:Y:S05]  /*04f0*/  BRA `(.L_x_5) ;  /* 0x0000000000207947 */ /* 0x000fea0003800000 */
.L_x_4:
[----:B------:R-:W-:Y:S02]  /*0500*/  ULDC.64 UR4, c[0x0][0x608] ;  /* 0x0001820000047ab9 */ /* 0x000fe40000000a00 */
[----:B------:R-:W-:-:S04]  /*0510*/  ISETP.NE.U32.AND P0, PT, RZ, UR4, PT ;  /* 0x00000004ff007c0c */ /* 0x000fc8000bf05070 */
[----:B------:R-:W-:-:S13]  /*0520*/  ISETP.NE.AND.EX P0, PT, RZ, UR5, PT, P0 ;  /* 0x00000005ff007c0c */ /* 0x000fda000bf05300 */
[----:B------:R-:W-:Y:S05]  /*0530*/  @!P0 BRA `(.L_x_6) ;  /* 0x00000000000c8947 */ /* 0x000fea0003800000 */
[----:B------:R-:W0:Y:S02]  /*0540*/  LDC.64 R4, c[0x0][0x608] ;  /* 0x00018200ff047b82 */ /* 0x000e240000000a00 */
[----:B0-----:R0:W5:Y:S01]  /*0550*/  LDG.E R0, desc[UR12][R4.64] ;  /* 0x0000000c04007981 */ /* 0x001162000c1e1900 */
[----:B------:R-:W-:Y:S05]  /*0560*/  BRA `(.L_x_5) ;  /* 0x0000000000047947 */ /* 0x000fea0003800000 */
.L_x_6:
[----:B------:R-:W1:Y:S02]  /*0570*/  LDC R0, c[0x0][0x600] ;  /* 0x00018000ff007b82 */ /* 0x000e640000000800 */
.L_x_5:
[----:B------:R-:W-:Y:S02]  /*0580*/  ULDC.64 UR4, c[0x0][0x620] ;  /* 0x0001880000047ab9 */ /* 0x000fe40000000a00 */
[----:B------:R-:W-:-:S04]  /*0590*/  ISETP.NE.U32.AND P0, PT, RZ, UR4, PT ;  /* 0x00000004ff007c0c */ /* 0x000fc8000bf05070 */
[----:B------:R-:W-:-:S13]  /*05a0*/  ISETP.NE.AND.EX P0, PT, RZ, UR5, PT, P0 ;  /* 0x00000005ff007c0c */ /* 0x000fda000bf05300 */
[----:B------:R-:W-:Y:S05]  /*05b0*/  @!P0 BRA `(.L_x_7) ;  /* 0x00000000001c8947 */ /* 0x000fea0003800000 */
[----:B0-2---:R-:W0:Y:S02]  /*05c0*/  LDC.64 R4, c[0x0][0x620] ;  /* 0x00018800ff047b82 */ /* 0x005e240000000a00 */
[----:B0-----:R-:W2:Y:S02]  /*05d0*/  LDG.E.64 R4, desc[UR12][R4.64] ;  /* 0x0000000c04047981 */ /* 0x001ea4000c1e1b00 */
[----:B--2---:R-:W-:-:S04]  /*05e0*/  ISETP.NE.U32.AND P0, PT, R4, RZ, PT ;  /* 0x000000ff0400720c */ /* 0x004fc80003f05070 */
[----:B------:R-:W-:-:S13]  /*05f0*/  ISETP.NE.AND.EX P0, PT, R5, RZ, PT, P0 ;  /* 0x000000ff0500720c */ /* 0x000fda0003f05300 */
[----:B------:R-:W-:Y:S05]  /*0600*/  @!P0 BRA `(.L_x_7) ;  /* 0x0000000000088947 */ /* 0x000fea0003800000 */
[----:B------:R0:W5:Y:S01]  /*0610*/  LD.E R14, desc[UR12][R4.64] ;  /* 0x0000000c040e7980 */ /* 0x000162000c101900 */
[----:B------:R-:W-:Y:S05]  /*0620*/  BRA `(.L_x_8) ;  /* 0x0000000000207947 */ /* 0x000fea0003800000 */
.L_x_7:
[----:B------:R-:W-:Y:S02]  /*0630*/  ULDC.64 UR4, c[0x0][0x610] ;  /* 0x0001840000047ab9 */ /* 0x000fe40000000a00 */
[----:B------:R-:W-:-:S04]  /*0640*/  ISETP.NE.U32.AND P0, PT, RZ, UR4, PT ;  /* 0x00000004ff007c0c */ /* 0x000fc8000bf05070 */
[----:B------:R-:W-:-:S13]  /*0650*/  ISETP.NE.AND.EX P0, PT, RZ, UR5, PT, P0 ;  /* 0x00000005ff007c0c */ /* 0x000fda000bf05300 */
[----:B------:R-:W-:Y:S05]  /*0660*/  @!P0 BRA `(.L_x_9) ;  /* 0x00000000000c8947 */ /* 0x000fea0003800000 */
[----:B------:R-:W3:Y:S02]  /*0670*/  LDC.64 R14, c[0x0][0x610] ;  /* 0x00018400ff0e7b82 */ /* 0x000ee40000000a00 */
[----:B---3--:R4:W5:Y:S01]  /*0680*/  LDG.E R14, desc[UR12][R14.64] ;  /* 0x0000000c0e0e7981 */ /* 0x008962000c1e1900 */
[----:B------:R-:W-:Y:S05]  /*0690*/  BRA `(.L_x_8) ;  /* 0x0000000000047947 */ /* 0x000fea0003800000 */
.L_x_9:
[----:B------:R-:W3:Y:S02]  /*06a0*/  LDC R14, c[0x0][0x604] ;  /* 0x00018100ff0e7b82 */ /* 0x000ee40000000800 */
.L_x_8:
[----:B------:R-:W1:Y:S01]  /*06b0*/  LDC R3, c[0x0][0x3e8] ;  /* 0x0000fa00ff037b82 */ /* 0x000e620000000800 */
[----:B------:R-:W-:Y:S01]  /*06c0*/  ULDC UR4, c[0x0][0x3dc] ;  /* 0x0000f70000047ab9 */ /* 0x000fe20000000800 */
[----:B------:R-:W-:Y:S01]  /*06d0*/  ISETP.NE.AND P0, PT, R7, RZ, PT ;  /* 0x000000ff0700720c */ /* 0x000fe20003f05270 */
[----:B------:R-:W-:Y:S01]  /*06e0*/  UIADD3 UR4, UR4, 0x3f, URZ ;  /* 0x0000003f04047890 */ /* 0x000fe2000fffe03f */
[----:B------:R-:W-:-:S03]  /*06f0*/  ULDC.64 UR6, c[0x0][0x3e0] ;  /* 0x0000f80000067ab9 */ /* 0x000fc60000000a00 */
[----:B------:R-:W-:Y:S02]  /*0700*/  USHF.R.S32.HI UR5, URZ, 0x1f, UR4 ;  /* 0x0000001f3f057899 */ /* 0x000fe40008011404 */
[----:B------:R-:W-:Y:S02]  /*0710*/  UIMAD UR6, UR7, UR6, URZ ;  /* 0x00000006070672a4 */ /* 0x000fe4000f8e023f */
[----:B------:R-:W-:-:S04]  /*0720*/  ULEA.HI UR5, UR5, UR4, URZ, 0x6 ;  /* 0x0000000405057291 */ /* 0x000fc8000f8f303f */
[----:B------:R-:W-:Y:S01]  /*0730*/  USHF.R.S32.HI UR15, URZ, 0x6, UR5 ;  /* 0x000000063f0f7899 */ /* 0x000fe20008011405 */
[----:B-1----:R-:W-:-:S05]  /*0740*/  IMAD R3, R3, UR6, RZ ;  /* 0x0000000603037c24 */ /* 0x002fca000f8e02ff */
[----:B------:R-:W-:Y:S01]  /*0750*/  IMAD R3, R3, UR15, RZ ;  /* 0x0000000f03037c24 */ /* 0x000fe2000f8e02ff */
[----:B------:R-:W-:Y:S06]  /*0760*/  @!P0 BRA `(.L_x_10) ;  /* 0x0000005800188947 */ /* 0x000fec0003800000 */
[----:B------:R-:W-:-:S13]  /*0770*/  ISETP.NE.AND P0, PT, R7, 0x1, PT ;  /* 0x000000010700780c */ /* 0x000fda0003f05270 */
[----:B------:R-:W-:Y:S05]  /*0780*/  @P0 EXIT ;  /* 0x000000000000094d */ /* 0x000fea0003800000 */
[----:B------:R-:W-:Y:S01]  /*0790*/  ISETP.GE.AND P0, PT, R3, 0x1, PT ;  /* 0x000000010300780c */ /* 0x000fe20003f06270 */
[----:B------:R-:W-:Y:S01]  /*07a0*/  UMOV UR4, URZ ;  /* 0x0000003f00047c82 */ /* 0x000fe20008000000 */
[----:B------:R-:W-:Y:S02]  /*07b0*/  CS2R R54, SRZ ;  /* 0x0000000000367805 */ /* 0x000fe4000001ff00 */
[----:B------:R-:W-:Y:S02]  /*07c0*/  CS2R R56, SRZ ;  /* 0x0000000000387805 */ /* 0x000fe4000001ff00 */
[----:B------:R-:W-:Y:S02]  /*07d0*/  CS2R R58, SRZ ;  /* 0x00000000003a7805 */ /* 0x000fe4000001ff00 */
[----:B------:R-:W-:Y:S02]  /*07e0*/  CS2R R60, SRZ ;  /* 0x00000000003c7805 */ /* 0x000fe4000001ff00 */
[----:B------:R-:W-:-:S02]  /*07f0*/  CS2R R62, SRZ ;  /* 0x00000000003e7805 */ /* 0x000fc4000001ff00 */
[----:B------:R-:W-:Y:S02]  /*0800*/  CS2R R64, SRZ ;  /* 0x0000000000407805 */ /* 0x000fe4000001ff00 */
        /* <DEDUP_REMOVED lines=25> */
[----:B------:R-:W-:Y:S01]  /*09a0*/  CS2R R52, SRZ ;  /* 0x0000000000347805 */ /* 0x000fe2000001ff00 */
[----:B------:R-:W-:Y:S06]  /*09b0*/  @!P0 BRA `(.L_x_11) ;  /* 0x0000000000e48947 */ /* 0x000fec0003800000 */
[----:B0-2---:R-:W-:-:S04]  /*09c0*/  LOP3.LUT R4, R2, 0x1, RZ, 0xfc, !PT ;  /* 0x0000000102047812 */ /* 0x005fc800078efcff */
[----:B------:R-:W-:-:S13]  /*09d0*/  ISETP.NE.AND P1, PT, R4, 0x3, PT ;  /* 0x000000030400780c */ /* 0x000fda0003f25270 */
[----:B------:R-:W-:Y:S05]  /*09e0*/  @!P1 BRA `(.L_x_12) ;  /* 0x0000000000049947 */ /* 0x000fea0003800000 */
[----:B------:R-:W-:Y:S01]  /*09f0*/  BPT.TRAP 0x1 ;  /* 0x000000040000795c */ /* 0x000fe20000300000 */
.L_x_12:
[----:B------:R-:W0:Y:S01]  /*0a00*/  S2UR UR5, SR_CgaCtaId ;  /* 0x00000000000579c3 */ /* 0x000e220000008800 */
[----:B------:R-:W-:Y:S01]  /*0a10*/  SHF.L.U32 R4, RZ, 0x1f, RZ ;  /* 0x0000001fff047819 */ /* 0x000fe200000006ff */
[----:B------:R-:W-:Y:S02]  /*0a20*/  UMOV UR4, 0x400 ;  /* 0x0000040000047882 */ /* 0x000fe40000000000 */
[----:B0-----:R-:W-:-:S12]  /*0a30*/  ULEA UR5, UR5, UR4, 0x18 ;  /* 0x0000000405057291 */ /* 0x001fd8000f8ec03f */
.L_x_13:
[----:B0-----:R-:W-:-:S04]  /*0a40*/  IMAD.U32 R5, RZ, RZ, UR5 ;  /* 0x00000005ff057e24 */ /* 0x001fc8000f8e00ff */
[----:B------:R0:W1:Y:S03]  /*0a50*/  SYNCS.PHASECHK.TRANS64.TRYWAIT P1, [R5+URZ+0x36000], R4 ;  /* 0x03600004050075a7 */ /* 0x000066000802017f */
[----:B-1----:R-:W-:Y:S05]  /*0a60*/  @!P1 NANOSLEEP.SYNCS 0x989680 ;  /* 0x009896800000995d */ /* 0x002fea0003900000 */
[----:B------:R-:W1:Y:S02]  /*0a70*/  @!P1 SYNCS.PHASECHK.TRANS64 P1, [R5+URZ+0x36000], R4 ;  /* 0x03600004050095a7 */ /* 0x000e64000802007f */
[----:B-1----:R-:W-:Y:S05]  /*0a80*/  @!P1 BRA `(.L_x_13) ;  /* 0xfffffffc00ec9947 */ /* 0x002fea000383ffff */
[----:B------:R-:W-:Y:S01]  /*0a90*/  USHF.R.U32.HI UR4, URZ, 0x4, UR5 ;  /* 0x000000043f047899 */ /* 0x000fe20008011605 */
[----:B------:R-:W-:Y:S01]  /*0aa0*/  WARPGROUP.ARRIVE ;  /* 0x00000000000079c5 */ /* 0x000fe20000000000 */
[----:B------:R-:W-:Y:S02]  /*0ab0*/  UIADD3 UR5, UR5, 0x24000, URZ ;  /* 0x0002400005057890 */ /* 0x000fe4000fffe03f */
[----:B------:R-:W-:Y:S02]  /*0ac0*/  ULOP3.LUT UR4, UR4, 0x3fff, URZ, 0xc0, !UPT ;  /* 0x00003fff04047892 */ /* 0x000fe4000f8ec03f */
[----:B------:R-:W-:Y:S02]  /*0ad0*/  USHF.R.U32.HI UR5, URZ, 0x4, UR5 ;  /* 0x000000043f057899 */ /* 0x000fe40008011605 */
[----:B------:R-:W-:Y:S02]  /*0ae0*/  ULOP3.LUT UR10, UR4, 0x10000, URZ, 0xfc, !UPT ;  /* 0x00010000040a7892 */ /* 0x000fe4000f8efc3f */
[----:B------:R-:W-:-:S02]  /*0af0*/  ULOP3.LUT UR8, UR5, 0x3fff, URZ, 0xc0, !UPT ;  /* 0x00003fff05087892 */ /* 0x000fc4000f8ec03f */
[----:B------:R-:W-:Y:S01]  /*0b00*/  UIADD3 UR9, UR10, 0x200, URZ ;  /* 0x000002000a097890 */ /* 0x000fe2000fffe03f */
[----:B------:R-:W-:Y:S02]  /*0b10*/  UMOV UR7, 0x40000040 ;  /* 0x4000004000077882 */ /* 0x000fe40000000000 */
[----:B------:R-:W-:Y:S01]  /*0b20*/  UMOV UR4, UR10 ;  /* 0x0000000a00047c82 */ /* 0x000fe20008000000 */
[----:B------:R-:W-:Y:S01]  /*0b30*/  UMOV UR5, 0x40000040 ;  /* 0x4000004000057882 */ /* 0x000fe20000000000 */
[----:B------:R-:W-:Y:S02]  /*0b40*/  UMOV UR6, UR8 ;  /* 0x0000000800067c82 */ /* 0x000fe40008000000 */
[----:B------:R-:W-:Y:S01]  /*0b50*/  HGMMA.64x64x16.F32 R56, gdesc[UR4].tnspB, RZ, !UPT ;  /* 0x40e00000043879f0 */ /* 0x000fe2000c7008ff */
[----:B------:R-:W-:Y:S01]  /*0b60*/  UMOV UR4, UR9 ;  /* 0x0000000900047c82 */ /* 0x000fe20008000000 */
[----:B------:R-:W-:Y:S01]  /*0b70*/  UMOV UR5, 0x40000040 ;  /* 0x4000004000057882 */ /* 0x000fe20000000000 */
[----:B------:R-:W-:Y:S01]  /*0b80*/  UIADD3 UR9, UR10, 0x202, URZ ;  /* 0x000002020a097890 */ /* 0x000fe2000fffe03f */
[----:B------:R-:W-:Y:S01]  /*0b90*/  HGMMA.64x64x16.F32 R24, gdesc[UR4].tnspB, RZ, !UPT ;  /* 0x40e00000041879f0 */ /* 0x000fe2000c7008ff */
[----:B------:R-:W-:-:S02]  /*0ba0*/  UIADD3 UR4, UR10, 0x2, URZ ;  /* 0x000000020a047890 */ /* 0x000fc4000fffe03f */
[----:B------:R-:W-:Y:S01]  /*0bb0*/  UIADD3 UR6, UR8, 0x80, URZ ;  /* 0x0000008008067890 */ /* 0x000fe2000fffe03f */
[----:B------:R-:W-:Y:S01]  /*0bc0*/  UMOV UR5, 0x40000040 ;  /* 0x4000004000057882 */ /* 0x000fe20000000000 */
[----:B------:R-:W-:-:S07]  /*0bd0*/  UMOV UR7, 0x40000040 ;  /* 0x4000004000077882 */ /* 0x000fce0000000000 */
[----:B------:R-:W-:Y:S01]  /*0be0*/  HGMMA.64x64x16.F32 R56, gdesc[UR4].tnspB, R56 ;  /* 0x40e00000043879f0 */ /* 0x000fe20008700838 */
[----:B------:R-:W-:Y:S01]  /*0bf0*/  UMOV UR4, UR9 ;  /* 0x0000000900047c82 */ /* 0x000fe20008000000 */
[----:B------:R-:W-:Y:S01]  /*0c00*/  UMOV UR5, 0x40000040 ;  /* 0x4000004000057882 */ /* 0x000fe20000000000 */
[----:B------:R-:W-:Y:S01]  /*0c10*/  UIADD3 UR9, UR10, 0x204, URZ ;  /* 0x000002040a097890 */ /* 0x000fe2000fffe03f */
[----:B------:R-:W-:Y:S01]  /*0c20*/  HGMMA.64x64x16.F32 R24, gdesc[UR4].tnspB, R24 ;  /* 0x40e00000041879f0 */ /* 0x000fe20008700818 */
[----:B------:R-:W-:Y:S02]  /*0c30*/  UIADD3 UR4, UR10, 0x4, URZ ;  /* 0x000000040a047890 */ /* 0x000fe4000fffe03f */
[----:B------:R-:W-:Y:S01]  /*0c40*/  UIADD3 UR6, UR8, 0x100, URZ ;  /* 0x0000010008067890 */ /* 0x000fe2000fffe03f */
[----:B------:R-:W-:Y:S01]  /*0c50*/  UMOV UR5, 0x40000040 ;  /* 0x4000004000057882 */ /* 0x000fe20000000000 */
[----:B------:R-:W-:-:S07]  /*0c60*/  UMOV UR7, 0x40000040 ;  /* 0x4000004000077882 */ /* 0x000fce0000000000 */
[----:B------:R-:W-:Y:S01]  /*0c70*/  HGMMA.64x64x16.F32 R56, gdesc[UR4].tnspB, R56 ;  /* 0x40e00000043879f0 */ /* 0x000fe20008700838 */
[----:B------:R-:W-:Y:S01]  /*0c80*/  UMOV UR4, UR9 ;  /* 0x0000000900047c82 */ /* 0x000fe20008000000 */
[----:B------:R-:W-:Y:S02]  /*0c90*/  UMOV UR5, 0x40000040 ;  /* 0x4000004000057882 */ /* 0x000fe40000000000 */
[----:B------:R-:W-:Y:S01]  /*0ca0*/  HGMMA.64x64x16.F32 R24, gdesc[UR4].tnspB, R24 ;  /* 0x40e00000041879f0 */ /* 0x000fe20008700818 */
[----:B------:R-:W-:Y:S02]  /*0cb0*/  UIADD3 UR4, UR10, 0x6, URZ ;  /* 0x000000060a047890 */ /* 0x000fe4000fffe03f */
[----:B------:R-:W-:Y:S02]  /*0cc0*/  UIADD3 UR6, UR8, 0x180, URZ ;  /* 0x0000018008067890 */ /* 0x000fe4000fffe03f */
[----:B------:R-:W-:Y:S01]  /*0cd0*/  UIADD3 UR8, UR10, 0x206, URZ ;  /* 0x000002060a087890 */ /* 0x000fe2000fffe03f */
[----:B------:R-:W-:Y:S01]  /*0ce0*/  UMOV UR5, 0x40000040 ;  /* 0x4000004000057882 */ /* 0x000fe20000000000 */
[----:B------:R-:W-:-:S05]  /*0cf0*/  UMOV UR7, 0x40000040 ;  /* 0x4000004000077882 */ /* 0x000fca0000000000 */
[----:B------:R-:W-:Y:S01]  /*0d00*/  HGMMA.64x64x16.F32 R56, gdesc[UR4].tnspB, R56 ;  /* 0x40e00000043879f0 */ /* 0x000fe20008700838 */
[----:B------:R-:W-:Y:S01]  /*0d10*/  UMOV UR4, UR8 ;  /* 0x0000000800047c82 */ /* 0x000fe20008000000 */
[----:B------:R-:W-:Y:S02]  /*0d20*/  UMOV UR5, 0x40000040 ;  /* 0x4000004000057882 */ /* 0x000fe40000000000 */
[----:B------:R-:W-:Y:S01]  /*0d30*/  HGMMA.64x64x16.F32 R24, gdesc[UR4].tnspB, R24, gsb0 ;  /* 0x40e00000041879f0 */ /* 0x000fe20008000818 */
[----:B------:R-:W-:-:S05]  /*0d40*/  UMOV UR4, 0x1 ;  /* 0x0000000100047882 */ /* 0x000fca0000000000 */
.L_x_11:
[----:B0-2---:R-:W-:-:S05]  /*0d50*/  VIMNMX R4, R3, 0x1, PT ;  /* 0x0000000103047848 */ /* 0x005fca0003fe0100 */
[----:B------:R-:W-:-:S05]  /*0d60*/  IMAD.IADD R3, R3, 0x1, -R4 ;  /* 0x0000000103037824 */ /* 0x000fca00078e0a04 */
[----:B------:R-:W-:-:S13]  /*0d70*/  ISETP.GE.AND P1, PT, R3, 0x1, PT ;  /* 0x000000010300780c */ /* 0x000fda0003f26270 */
[----:B------:R-:W-:Y:S05]  /*0d80*/  @!P1 BRA `(.L_x_14) ;  /* 0x0000000400549947 */ /* 0x000fea0003800000 */
[----:B------:R-:W0:Y:S01]  /*0d90*/  S2UR UR5, SR_CgaCtaId ;  /* 0x00000000000579c3 */ /* 0x000e220000008800 */
[----:B------:R-:W-:Y:S01]  /*0da0*/  UMOV UR6, 0x400 ;  /* 0x0000040000067882 */ /* 0x000fe20000000000 */
[----:B------:R-:W-:Y:S01]  /*0db0*/  LOP3.LUT R8, R2, 0x1, RZ, 0xfc, !PT ;  /* 0x0000000102087812 */ /* 0x000fe200078efcff */
[----:B------:R-:W-:Y:S01]  /*0dc0*/  IMAD.MOV.U32 R7, RZ, RZ, RZ ;  /* 0x000000ffff077224 */ /* 0x000fe200078e00ff */
[----:B------:R-:W-:Y:S01]  /*0dd0*/  UISETP.NE.U32.AND UP0, UPT, UR4, URZ, UPT ;  /* 0x0000003f0400728c */ /* 0x000fe2000bf05070 */
[----:B------:R-:W-:Y:S01]  /*0de0*/  IMAD.MOV.U32 R4, RZ, RZ, R3 ;  /* 0x000000ffff047224 */ /* 0x000fe200078e0003 */
[----:B0-----:R-:W-:-:S04]  /*0df0*/  ULEA UR6, UR5, UR6, 0x18 ;  /* 0x0000000605067291 */ /* 0x001fc8000f8ec03f */
[----:B------:R-:W-:Y:S02]  /*0e00*/  USHF.R.U32.HI UR5, URZ, 0x4, UR6 ;  /* 0x000000043f057899 */ /* 0x000fe40008011606 */
[----:B------:R-:W-:Y:S02]  /*0e10*/  UIADD3 UR7, UR6, 0x24000, URZ ;  /* 0x0002400006077890 */ /* 0x000fe4000fffe03f */
[----:B------:R-:W-:Y:S02]  /*0e20*/  ULOP3.LUT UR5, UR5, 0x3fff, URZ, 0xc0, !UPT ;  /* 0x00003fff05057892 */ /* 0x000fe4000f8ec03f */
[----:B------:R-:W-:Y:S02]  /*0e30*/  USHF.R.U32.HI UR8, URZ, 0x4, UR7 ;  /* 0x000000043f087899 */ /* 0x000fe40008011607 */
[----:B------:R-:W-:Y:S02]  /*0e40*/  ULOP3.LUT UR7, UR5, 0x10000, URZ, 0xfc, !UPT ;  /* 0x0001000005077892 */ /* 0x000fe4000f8efc3f */
[----:B------:R-:W-:Y:S01]  /*0e50*/  ULOP3.LUT UR17, UR8, 0x3fff, URZ, 0xc0, !UPT ;  /* 0x00003fff08117892 */ /* 0x000fe2000f8ec03f */
[----:B------:R-:W-:-:S11]  /*0e60*/  UMOV UR5, URZ ;  /* 0x0000003f00057c82 */ /* 0x000fd60008000000 */
.L_x_19:
[----:B------:R-:W-:-:S13]  /*0e70*/  ISETP.NE.AND P2, PT, R8, 0x3, PT ;  /* 0x000000030800780c */ /* 0x000fda0003f45270 */
[----:B0-----:R-:W-:Y:S05]  /*0e80*/  @!P2 BRA `(.L_x_15) ;  /* 0x000000000004a947 */ /* 0x001fea0003800000 */
[----:B------:R-:W-:Y:S01]  /*0e90*/  BPT.TRAP 0x1 ;  /* 0x000000040000795c */ /* 0x000fe20000300000 */
.L_x_15:
[----:B------:R-:W-:Y:S01]  /*0ea0*/  SHF.L.U32 R5, R7, 0x1f, RZ ;  /* 0x0000001f07057819 */ /* 0x000fe200000006ff */
[----:B------:R-:W-:-:S12]  /*0eb0*/  ULEA UR8, UR4, UR6, 0x3 ;  /* 0x0000000604087291 */ /* 0x000fd8000f8e183f */
.L_x_16:
[----:B0-----:R-:W-:-:S04]  /*0ec0*/  IMAD.U32 R6, RZ, RZ, UR8 ;  /* 0x00000008ff067e24 */ /* 0x001fc8000f8e00ff */
[----:B------:R0:W1:Y:S03]  /*0ed0*/  SYNCS.PHASECHK.TRANS64.TRYWAIT P1, [R6+URZ+0x36000], R5 ;  /* 0x03600005060075a7 */ /* 0x000066000802017f */
[----:B-1----:R-:W-:Y:S05]  /*0ee0*/  @!P1 NANOSLEEP.SYNCS 0x989680 ;  /* 0x009896800000995d */ /* 0x002fea0003900000 */
[----:B------:R-:W1:Y:S02]  /*0ef0*/  @!P1 SYNCS.PHASECHK.TRANS64 P1, [R6+URZ+0x36000], R5 ;  /* 0x03600005060095a7 */ /* 0x000e64000802007f */
[----:B-1----:R-:W-:Y:S05]  /*0f00*/  @!P1 BRA `(.L_x_16) ;  /* 0xfffffffc00ec9947 */ /* 0x002fea000383ffff */
[----:B------:R-:W-:Y:S01]  /*0f10*/  ULEA UR15, UR4, UR7, 0xa ;  /* 0x00000007040f7291 */ /* 0x000fe2000f8e503f */
[----:B------:R-:W-:Y:S01]  /*0f20*/  WARPGROUP.ARRIVE ;  /* 0x00000000000079c5 */ /* 0x000fe20000000000 */
[----:B------:R-:W-:Y:S02]  /*0f30*/  ULEA UR14, UR4, UR17, 0x9 ;  /* 0x00000011040e7291 */ /* 0x000fe4000f8e483f */
[----:B------:R-:W-:Y:S01]  /*0f40*/  UIADD3 UR16, UR15, 0x200, URZ ;  /* 0x000002000f107890 */ /* 0x000fe2000fffe03f */
[----:B------:R-:W-:Y:S02]  /*0f50*/  UMOV UR11, 0x40000040 ;  /* 0x40000040000b7882 */ /* 0x000fe40000000000 */
[----:B------:R-:W-:Y:S01]  /*0f60*/  UMOV UR8, UR15 ;  /* 0x0000000f00087c82 */ /* 0x000fe20008000000 */
[----:B------:R-:W-:Y:S01]  /*0f70*/  UMOV UR9, 0x40000040 ;  /* 0x4000004000097882 */ /* 0x000fe20000000000 */
[----:B------:R-:W-:Y:S02]  /*0f80*/  UMOV UR10, UR14 ;  /* 0x0000000e000a7c82 */ /* 0x000fe40008000000 */
[----:B------:R-:W-:Y:S01]  /*0f90*/  HGMMA.64x64x16.F32 R56, gdesc[UR8].tnspB, R56, UP0 ;  /* 0x40e00000083879f0 */ /* 0x000fe2000bf00838 */
[----:B------:R-:W-:Y:S01]  /*0fa0*/  UMOV UR8, UR16 ;  /* 0x0000001000087c82 */ /* 0x000fe20008000000 */
[----:B------:R-:W-:Y:S01]  /*0fb0*/  UMOV UR9, 0x40000040 ;  /* 0x4000004000097882 */ /* 0x000fe20000000000 */
[----:B------:R-:W-:Y:S01]  /*0fc0*/  UIADD3 UR16, UR15, 0x202, URZ ;  /* 0x000002020f107890 */ /* 0x000fe2000fffe03f */
[----:B------:R-:W-:Y:S01]  /*0fd0*/  HGMMA.64x64x16.F32 R24, gdesc[UR8].tnspB, R24, UP0 ;  /* 0x40e00000081879f0 */ /* 0x000fe2000bf00818 */
        /* <DEDUP_REMOVED lines=25> */
[----:B------:R-:W-:Y:S03]  /*1170*/  HGMMA.64x64x16.F32 R24, gdesc[UR8].tnspB, R24, gsb0 ;  /* 0x40e00000081879f0 */ /* 0x000fe60008000818 */
[----:B------:R-:W-:Y:S02]  /*1180*/  WARPGROUP.DEPBAR.LE gsb0, 0x1 ;  /* 0x00008000000079c5 */ /* 0x000fe40000010100 */
[----:B------:R-:W-:Y:S05]  /*1190*/  @!P2 BRA `(.L_x_17) ;  /* 0x000000000004a947 */ /* 0x000fea0003800000 */
[----:B------:R-:W-:Y:S01]  /*11a0*/  BPT.TRAP 0x1 ;  /* 0x000000040000795c */ /* 0x000fe20000300000 */
.L_x_17:
[----:B------:R-:W-:Y:S01]  /*11b0*/  ULEA UR8, UR5, UR6, 0x3 ;  /* 0x0000000605087291 */ /* 0x000fe2000f8e183f */
[----:B------:R-:W-:-:S03]  /*11c0*/  ISETP.GT.U32.AND P1, PT, R2, 0x1, PT ;  /* 0x000000010200780c */ /* 0x000fc60003f24070 */
[----:B------:R-:W-:-:S04]  /*11d0*/  UIADD3 UR8, UR8, 0x36048, URZ ;  /* 0x0003604808087890 */ /* 0x000fc8000fffe03f */
[----:B------:R-:W-:-:S09]  /*11e0*/  UPRMT UR8, URZ, 0x654, UR8 ;  /* 0x000006543f087896 */ /* 0x000fd20008000008 */
[----:B------:R-:W-:Y:S01]  /*11f0*/  SYNCS.ARRIVE.TRANS64.RED.A1T0 RZ, [UR8], RZ ;  /* 0x000000ffffff79a7 */ /* 0x000fe20008100408 */
[----:B------:R-:W-:Y:S05]  /*1200*/  @P1 BRA `(.L_x_18) ;  /* 0x0000000000041947 */ /* 0x000fea0003800000 */
[----:B------:R-:W-:Y:S01]  /*1210*/  BPT.TRAP 0x1 ;  /* 0x000000040000795c */ /* 0x000fe20000300000 */
.L_x_18:
[----:B------:R-:W-:Y:S01]  /*1220*/  UIADD3 UR4, UR4, 0x1, URZ ;  /* 0x0000000104047890 */ /* 0x000fe2000fffe03f */
[C---:B------:R-:W-:Y:S01]  /*1230*/  ISETP.GT.AND P1, PT, R4.reuse, 0x1, PT ;  /* 0x000000010400780c */ /* 0x040fe20003f24270 */
[----:B------:R-:W-:Y:S01]  /*1240*/  UIADD3 UR5, UR5, 0x1, URZ ;  /* 0x0000000105057890 */ /* 0x000fe2000fffe03f */
[----:B------:R-:W-:Y:S01]  /*1250*/  VIADD R4, R4, 0xffffffff ;  /* 0xffffffff04047836 */ /* 0x000fe20000000000 */
[----:B------:R-:W-:Y:S02]  /*1260*/  UISETP.NE.AND UP0, UPT, UR4, 0x9, UPT ;  /* 0x000000090400788c */ /* 0x000fe4000bf05270 */
[----:B------:R-:W-:Y:S02]  /*1270*/  UISETP.NE.AND UP1, UPT, UR5, 0x9, UPT ;  /* 0x000000090500788c */ /* 0x000fe4000bf25270 */
[----:B------:R-:W-:Y:S02]  /*1280*/  USEL UR8, URZ, 0x1, UP0 ;  /* 0x000000013f087887 */ /* 0x000fe40008000000 */
[----:B------:R-:W-:-:S02]  /*1290*/  USEL UR4, UR4, URZ, UP0 ;  /* 0x0000003f04047287 */ /* 0x000fc40008000000 */
[----:B------:R-:W-:Y:S02]  /*12a0*/  USEL UR5, UR5, URZ, UP1 ;  /* 0x0000003f05057287 */ /* 0x000fe40008800000 */
[----:B------:R-:W-:Y:S01]  /*12b0*/  UPLOP3.LUT UP0, UPT, UPT, UPT, UPT, 0x80, 0x0 ;  /* 0x000000000000789c */ /* 0x000fe20003f0f070 */
[----:B------:R-:W-:Y:S01]  /*12c0*/  LOP3.LUT R7, R7, UR8, RZ, 0x3c, !PT ;  /* 0x0000000807077c12 */ /* 0x000fe2000f8e3cff */
[----:B------:R-:W-:Y:S09]  /*12d0*/  @P1 BRA `(.L_x_19) ;  /* 0xfffffff800e41947 */ /* 0x000ff2000383ffff */
.L_x_14:
[----:B------:R-:W-:Y:S02]  /*12e0*/  WARPGROUP.DEPBAR.LE gsb0, 0x0 ;  /* 0x00008000000079c5 */ /* 0x000fe40000010000 */
[----:B------:R-:W-:Y:S05]  /*12f0*/  @!P0 BRA `(.L_x_20) ;  /* 0x0000000000448947 */ /* 0x000fea0003800000 */
[----:B------:R-:W-:-:S04]  /*1300*/  LOP3.LUT R4, R2, 0x1, RZ, 0xfc, !PT ;  /* 0x0000000102047812 */ /* 0x000fc800078efcff */
[----:B------:R-:W-:-:S13]  /*1310*/  ISETP.NE.AND P0, PT, R4, 0x3, PT ;  /* 0x000000030400780c */ /* 0x000fda0003f05270 */
[----:B------:R-:W-:Y:S05]  /*1320*/  @!P0 BRA `(.L_x_21) ;  /* 0x0000000000048947 */ /* 0x000fea0003800000 */
[----:B------:R-:W-:Y:S01]  /*1330*/  BPT.TRAP 0x1 ;  /* 0x000000040000795c */ /* 0x000fe20000300000 */
.L_x_21:
[----:B0-----:R-:W0:Y:S01]  /*1340*/  S2R R6, SR_CgaCtaId ;  /* 0x0000000000067919 */ /* 0x001e220000008800 */
[----:B------:R-:W-:Y:S01]  /*1350*/  IMAD.WIDE.U32 R4, R3, 0x38e38e39, RZ ;  /* 0x38e38e3903047825 */ /* 0x000fe200078e00ff */
[----:B------:R-:W-:-:S04]  /*1360*/  ISETP.GT.U32.AND P0, PT, R2, 0x1, PT ;  /* 0x000000010200780c */ /* 0x000fc80003f04070 */
[----:B------:R-:W-:Y:S02]  /*1370*/  SHF.R.U32.HI R4, RZ, 0x1, R5 ;  /* 0x00000001ff047819 */ /* 0x000fe40000011605 */
[----:B------:R-:W-:-:S03]  /*1380*/  MOV R5, 0x400 ;  /* 0x0000040000057802 */ /* 0x000fc60000000f00 */
[----:B------:R-:W-:Y:S01]  /*1390*/  IMAD R3, R4, -0x9, R3 ;  /* 0xfffffff704037824 */ /* 0x000fe200078e0203 */
[----:B0-----:R-:W-:-:S05]  /*13a0*/  LEA R6, R6, R5, 0x18 ;  /* 0x0000000506067211 */ /* 0x001fca00078ec0ff */
[----:B------:R-:W-:-:S04]  /*13b0*/  IMAD R3, R3, 0x8, R6 ;  /* 0x0000000803037824 */ /* 0x000fc800078e0206 */
[----:B------:R-:W-:-:S05]  /*13c0*/  VIADD R3, R3, 0x36048 ;  /* 0x0003604803037836 */ /* 0x000fca0000000000 */
[----:B------:R-:W-:-:S04]  /*13d0*/  PRMT R3, RZ, 0x654, R3 ;  /* 0x00000654ff037816 */ /* 0x000fc80000000003 */
[----:B------:R1:W-:Y:S01]  /*13e0*/  SYNCS.ARRIVE.TRANS64.RED.A1T0 RZ, [R3+URZ], RZ ;  /* 0x000000ff03ff79a7 */ /* 0x0003e2000810043f */
[----:B------:R-:W-:Y:S05]  /*13f0*/  @P0 BRA `(.L_x_20) ;  /* 0x0000000000040947 */ /* 0x000fea0003800000 */
[----:B------:R-:W-:Y:S01]  /*1400*/  BPT.TRAP 0x1 ;  /* 0x000000040000795c */ /* 0x000fe20000300000 */
.L_x_20:
[----:B-1----:R-:W1:Y:S01]  /*1410*/  S2R R3, SR_TID.X ;  /* 0x0000000000037919 */ /* 0x002e620000002100 */
[----:B------:R-:W-:Y:S01]  /*1420*/  ULDC.64 UR4, c[0x0][0x280] ;  /* 0x0000a00000047ab9 */ /* 0x000fe20000000a00 */
[----:B0-----:R-:W0:Y:S01]  /*1430*/  S2R R5, SR_CTAID.Y ;  /* 0x0000000000057919 */ /* 0x001e220000002600 */
[----:B------:R-:W2:Y:S01]  /*1440*/  S2R R13, SR_CTAID.X ;  /* 0x00000000000d7919 */ /* 0x000ea20000002500 */
[----:B-1----:R-:W-:-:S04]  /*1450*/  SHF.R.S32.HI R2, RZ, 0x1f, R3 ;  /* 0x0000001fff027819 */ /* 0x002fc80000011403 */
[----:B------:R-:W-:Y:S01]  /*1460*/  LEA.HI R2, R2, R3, RZ, 0x7 ;  /* 0x0000000302027211 */ /* 0x000fe200078f38ff */
[----:B0-----:R-:W-:-:S03]  /*1470*/  IMAD.SHL.U32 R5, R5, 0x40, RZ ;  /* 0x0000004005057824 */ /* 0x001fc600078e00ff */
[----:B------:R-:W-:Y:S01]  /*1480*/  LOP3.LUT R2, R2, 0xffffff80, RZ, 0xc0, !PT ;  /* 0xffffff8002027812 */ /* 0x000fe200078ec0ff */
[----:B--2---:R-:W-:Y:S01]  /*1490*/  IMAD.SHL.U32 R8, R13, 0x80, RZ ;  /* 0x000000800d087824 */ /* 0x004fe200078e00ff */
[----:B------:R-:W-:-:S03]  /*14a0*/  ISETP.GE.AND P0, PT, R5, UR5, PT ;  /* 0x0000000505007c0c */ /* 0x000fc6000bf06270 */
[----:B------:R-:W-:Y:S01]  /*14b0*/  IMAD.IADD R4, R3, 0x1, -R2 ;  /* 0x0000000103047824 */ /* 0x000fe200078e0a02 */
[----:B------:R-:W-:-:S04]  /*14c0*/  ISETP.GE.OR P0, PT, R8, UR4, P0 ;  /* 0x0000000408007c0c */ /* 0x000fc80008706670 */
[----:B------:R-:W-:-:S04]  /*14d0*/  SHF.R.S32.HI R7, RZ, 0x1f, R4 ;  /* 0x0000001fff077819 */ /* 0x000fc80000011404 */
[----:B------:R-:W-:-:S04]  /*14e0*/  LEA.HI R2, R7, R4, RZ, 0x2 ;  /* 0x0000000407027211 */ /* 0x000fc800078f10ff */
[--C-:B------:R-:W-:Y:S02]  /*14f0*/  SHF.R.S32.HI R16, RZ, 0x2, R2.reuse ;  /* 0x00000002ff107819 */ /* 0x100fe40000011402 */
[----:B------:R-:W-:-:S04]  /*1500*/  SHF.R.S32.HI R3, RZ, 0x1f, R2 ;  /* 0x0000001fff037819 */ /* 0x000fc80000011402 */
[----:B------:R-:W-:-:S04]  /*1510*/  LEA.HI R3, R3, R16, RZ, 0x3 ;  /* 0x0000001003037211 */ /* 0x000fc800078f18ff */
[----:B------:R-:W-:Y:S01]  /*1520*/  LOP3.LUT R17, R3, 0xfffffff8, RZ, 0xc0, !PT ;  /* 0xfffffff803117812 */ /* 0x000fe200078ec0ff */
[----:B------:R-:W-:Y:S06]  /*1530*/  @P0 EXIT ;  /* 0x000000000000094d */ /* 0x000fec0003800000 */
[----:B------:R-:W-:Y:S01]  /*1540*/  LOP3.LUT R9, R2, 0x7ffffffc, RZ, 0xc0, !PT ;  /* 0x7ffffffc02097812 */ /* 0x000fe200078ec0ff */
[----:B------:R-:W-:Y:S01]  /*1550*/  IMAD.IADD R16, R16, 0x1, -R17 ;  /* 0x0000000110107824 */ /* 0x000fe200078e0a11 */
[----:B------:R-:W0:Y:S01]  /*1560*/  LDC.64 R2, c[0x0][0x658] ;  /* 0x00019600ff027b82 */ /* 0x000e220000000a00 */
[----:B------:R-:W-:Y:S02]  /*1570*/  LEA.HI R7, R7, R4, RZ, 0x5 ;  /* 0x0000000407077211 */ /* 0x000fe400078f28ff */
[----:B------:R-:W-:Y:S01]  /*1580*/  IMAD.IADD R9, R4, 0x1, -R9 ;  /* 0x0000000104097824 */ /* 0x000fe200078e0a09 */
[--C-:B------:R-:W-:Y:S02]  /*1590*/  SHF.R.S32.HI R17, RZ, 0x1f, R16.reuse ;  /* 0x0000001fff117819 */ /* 0x100fe40000011410 */
[----:B------:R-:W-:Y:S01]  /*15a0*/  SHF.R.S32.HI R11, RZ, 0x5, R7 ;  /* 0x00000005ff0b7819 */ /* 0x000fe20000011407 */
[----:B------:R-:W-:Y:S01]  /*15b0*/  IMAD.SHL.U32 R4, R9, 0x2, RZ ;  /* 0x0000000209047824 */ /* 0x000fe200078e00ff */
[----:B---3-5:R-:W-:Y:S01]  /*15c0*/  FSETP.NEU.AND P1, PT, R14, RZ, PT ;  /* 0x000000ff0e00720b */ /* 0x028fe20003f2d000 */
[----:B------:R-:W-:-:S03]  /*15d0*/  IMAD.WIDE R6, R13, 0x80, R16 ;  /* 0x000000800d067825 */ /* 0x000fc600078e0210 */
[----:B------:R-:W-:Y:S01]  /*15e0*/  SHF.R.S32.HI R10, RZ, 0x1f, R4 ;  /* 0x0000001fff0a7819 */ /* 0x000fe20000011404 */
[----:B------:R-:W-:Y:S01]  /*15f0*/  IMAD R13, R11, -0x10, -R8 ;  /* 0xfffffff00b0d7824 */ /* 0x000fe200078e0a08 */
[----:B------:R-:W-:Y:S01]  /*1600*/  IADD3 R8, P0, R5, R4, RZ ;  /* 0x0000000405087210 */ /* 0x000fe20007f1e0ff */
[----:B------:R-:W-:Y:S01]  /*1610*/  IMAD.WIDE R6, R11, 0x10, R6 ;  /* 0x000000100b067825 */ /* 0x000fe200078e0206 */
[----:B----4-:R-:W-:Y:S02]  /*1620*/  IADD3 R15, -R4, UR5, -R5 ;  /* 0x00000005040f7c10 */ /* 0x010fe4000fffe905 */
[----:B------:R-:W-:Y:S02]  /*1630*/  LEA.HI.X.SX32 R9, R5, R10, 0x1, P0 ;  /* 0x0000000a05097211 */ /* 0x000fe400000f0eff */
[----:B------:R-:W-:Y:S02]  /*1640*/  IADD3 R16, R13, UR4, -R16 ;  /* 0x000000040d107c10 */ /* 0x000fe4000fffe810 */
[----:B------:R-:W-:Y:S01]  /*1650*/  ISETP.GT.AND P4, PT, R15, RZ, PT ;  /* 0x000000ff0f00720c */ /* 0x000fe20003f84270 */
[-C--:B0-----:R-:W-:Y:S01]  /*1660*/  IMAD R4, R7, R2.reuse, RZ ;  /* 0x0000000207047224 */ /* 0x081fe200078e02ff */
[----:B------:R-:W-:Y:S01]  /*1670*/  SHF.L.U64.HI R19, R2, 0x3, R3 ;  /* 0x0000000302137819 */ /* 0x000fe20000010203 */
[----:B------:R-:W-:Y:S01]  /*1680*/  IMAD.WIDE.U32 R10, R6, R2, R8 ;  /* 0x00000002060a7225 */ /* 0x000fe200078e0008 */
[----:B------:R-:W-:-:S02]  /*1690*/  P2R R5, PR, RZ, 0x10 ;  /* 0x00000010ff057803 */ /* 0x000fc40000000000 */
[----:B------:R-:W-:Y:S01]  /*16a0*/  ISETP.GT.AND P0, PT, R16, RZ, P4 ;  /* 0x000000ff1000720c */ /* 0x000fe20002704270 */
[----:B------:R-:W-:Y:S01]  /*16b0*/  IMAD R13, R6, R3, R4 ;  /* 0x00000003060d7224 */ /* 0x000fe200078e0204 */
[C---:B------:R-:W-:Y:S01]  /*16c0*/  SHF.L.U64.HI R18, R2.reuse, 0x6, R3 ;  /* 0x0000000602127819 */ /* 0x040fe20000010203 */
[C---:B------:R-:W-:Y:S02]  /*16d0*/  IMAD.SHL.U32 R20, R2.reuse, 0x8, RZ ;  /* 0x0000000802147824 */ /* 0x040fe400078e00ff */
[----:B------:R-:W-:Y:S02]  /*16e0*/  IMAD.SHL.U32 R17, R2, 0x40, RZ ;  /* 0x0000004002117824 */ /* 0x000fe400078e00ff */
[----:B------:R-:W-:Y:S01]  /*16f0*/  IMAD.IADD R13, R11, 0x1, R13 ;  /* 0x000000010b0d7824 */ /* 0x000fe200078e020d */
[----:B------:R-:W-:Y:S06]  /*1700*/  @!P1 BRA `(.L_x_22) ;  /* 0x00000030008c9947 */ /* 0x000fec0003800000 */
[----:B------:R-:W-:Y:S01]  /*1710*/  ULDC.64 UR6, c[0x0][0x630] ;  /* 0x00018c0000067ab9 */ /* 0x000fe20000000a00 */
[----:B------:R-:W-:Y:S01]  /*1720*/  ULDC.64 UR8, c[0x0][0x628] ;  /* 0x00018a0000087ab9 */ /* 0x000fe20000000a00 */
[----:B------:R-:W-:Y:S01]  /*1730*/  IMAD R21, R7, UR6, RZ ;  /* 0x0000000607157c24 */ /* 0x000fe2000f8e02ff */
[----:B------:R-:W-:Y:S01]  /*1740*/  ULDC.64 UR4, c[0x0][0x650] ;  /* 0x0001940000047ab9 */ /* 0x000fe20000000a00 */
[----:B------:R-:W-:-:S04]  /*1750*/  IMAD.WIDE.U32 R2, R6, UR6, R8 ;  /* 0x0000000606027c25 */ /* 0x000fc8000f8e0008 */
[----:B------:R-:W-:Y:S01]  /*1760*/  IMAD R21, R6, UR7, R21 ;  /* 0x0000000706157c24 */ /* 0x000fe2000f8e0215 */
[----:B------:R-:W-:-:S03]  /*1770*/  LEA R4, P1, R2, UR8, 0x1 ;  /* 0x0000000802047c11 */ /* 0x000fc6000f8208ff */
[----:B------:R-:W-:-:S05]  /*1780*/  IMAD.IADD R3, R3, 0x1, R21 ;  /* 0x0000000103037824 */ /* 0x000fca00078e0215 */
[----:B------:R-:W-:-:S05]  /*1790*/  LEA.HI.X R5, R2, UR9, R3, 0x1, P1 ;  /* 0x0000000902057c11 */ /* 0x000fca00088f0c03 */
[----:B------:R-:W2:Y:S01]  /*17a0*/  @P0 LDG.E.LTC128B.U16 R22, desc[UR12][R4.64] ;  /* 0x0000000c04160981 */ /* 0x000ea2000c1e1520 */
[----:B------:R-:W-:Y:S01]  /*17b0*/  ISETP.GT.AND P3, PT, R15, 0x1, PT ;  /* 0x000000010f00780c */ /* 0x000fe20003f64270 */
[----:B------:R-:W-:Y:S01]  /*17c0*/  BSSY B0, `(.L_x_23) ;  /* 0x000000c000007945 */ /* 0x000fe20003800000 */
[----:B------:R-:W-:Y:S02]  /*17d0*/  LEA R2, P2, R10, UR4, 0x1 ;  /* 0x000000040a027c11 */ /* 0x000fe4000f8408ff */
[----:B------:R-:W-:Y:S01]  /*17e0*/  ISETP.GT.AND P1, PT, R16, RZ, P3 ;  /* 0x000000ff1000720c */ /* 0x000fe20001f24270 */
[----:B--2---:R-:W-:-:S05]  /*17f0*/  HADD2.F32 R3, -RZ, R22.H0_H0 ;  /* 0x20000016ff037230 */ /* 0x004fca0000004100 */
[----:B------:R-:W-:-:S04]  /*1800*/  FMUL R3, R3, R14 ;  /* 0x0000000e03037220 */ /* 0x000fc80000400000 */
[----:B------:R-:W-:-:S05]  /*1810*/  FFMA R3, R56, R0, R3 ;  /* 0x0000000038037223 */ /* 0x000fca0000000003 */
[----:B------:R-:W-:Y:S02]  /*1820*/  F2FP.F16.F32.PACK_AB R11, RZ, R3 ;  /* 0x00000003ff0b723e */ /* 0x000fe400000000ff */
[----:B------:R-:W-:Y:S02]  /*1830*/  P2R R3, PR, RZ, 0x8 ;  /* 0x00000008ff037803 */ /* 0x000fe40000000000 */
[----:B------:R-:W-:-:S05]  /*1840*/  LEA.HI.X R3, R10, UR5, R13, 0x1, P2 ;  /* 0x000000050a037c11 */ /* 0x000fca00090f0c0d */
[----:B------:R0:W-:Y:S01]  /*1850*/  @P0 STG.E.U16 desc[UR12][R2.64], R11 ;  /* 0x0000000b02000986 */ /* 0x0001e2000c10150c */
[----:B------:R-:W-:Y:S05]  /*1860*/  @!P1 BRA `(.L_x_24) ;  /* 0x0000000000049947 */ /* 0x000fea0003800000 */
[----:B------:R1:W5:Y:S02]  /*1870*/  LDG.E.LTC128B.U16 R22, desc[UR12][R4.64+0x2] ;  /* 0x0000020c04167981 */ /* 0x000364000c1e1520 */
.L_x_24:
[----:B------:R-:W-:Y:S05]  /*1880*/  BSYNC B0 ;  /* 0x0000000000007941 */ /* 0x000fea0003800000 */
.L_x_23:
[----:B------:R-:W-:Y:S01]  /*1890*/  USHF.L.U32 UR4, UR6, 0x3, URZ ;  /* 0x0000000306047899 */ /* 0x000fe2000800063f */
[----:B-----5:R-:W-:Y:S01]  /*18a0*/  HADD2.F32 R13, -RZ, R22.H0_H0 ;  /* 0x20000016ff0d7230 */ /* 0x020fe20000004100 */
[----:B------:R-:W-:Y:S01]  /*18b0*/  USHF.L.U64.HI UR5, UR6, 0x3, UR7 ;  /* 0x0000000306057899 */ /* 0x000fe20008010207 */
[----:B------:R-:W-:-:S03]  /*18c0*/  ISETP.GT.AND P0, PT, R16, 0x8, P4 ;  /* 0x000000081000780c */ /* 0x000fc60002704270 */
[----:B------:R-:W-:Y:S02]  /*18d0*/  IMAD.U32 R10, RZ, RZ, UR4 ;  /* 0x00000004ff0a7e24 */ /* 0x000fe4000f8e00ff */
[----:B------:R-:W-:Y:S01]  /*18e0*/  FMUL R56, R13, R14 ;  /* 0x0000000e0d387220 */ /* 0x000fe20000400000 */
[----:B0-----:R-:W-:-:S03]  /*18f0*/  IMAD.U32 R11, RZ, RZ, UR5 ;  /* 0x00000005ff0b7e24 */ /* 0x001fc6000f8e00ff */
[----:B------:R-:W-:Y:S01]  /*1900*/  FFMA R56, R57, R0, R56 ;  /* 0x0000000039387223 */ /* 0x000fe20000000038 */
[----:B------:R-:W-:-:S04]  /*1910*/  IMAD.WIDE.U32 R12, R6, UR6, R10 ;  /* 0x00000006060c7c25 */ /* 0x000fc8000f8e000a */
[----:B------:R-:W-:Y:S02]  /*1920*/  F2FP.F16.F32.PACK_AB R57, RZ, R56 ;  /* 0x00000038ff39723e */ /* 0x000fe400000000ff */
[----:B------:R-:W-:-:S03]  /*1930*/  IADD3 R23, P2, R8, R12, RZ ;  /* 0x0000000c08177210 */ /* 0x000fc60007f5e0ff */
[----:B------:R0:W-:Y:S01]  /*1940*/  @P1 STG.E.U16 desc[UR12][R2.64+0x2], R57 ;  /* 0x0000023902001986 */ /* 0x0001e2000c10150c */
[----:B------:R-:W-:Y:S02]  /*1950*/  IADD3.X R56, R9, R21, R13, P2, !PT ;  /* 0x0000001509387210 */ /* 0x000fe400017fe40d */
[----:B------:R-:W-:-:S04]  /*1960*/  LEA R12, P2, R23, UR8, 0x1 ;  /* 0x00000008170c7c11 */ /* 0x000fc8000f8408ff */
[----:B------:R-:W-:-:S05]  /*1970*/  LEA.HI.X R13, R23, UR9, R56, 0x1, P2 ;  /* 0x00000009170d7c11 */ /* 0x000fca00090f0c38 */
[----:B------:R-:W2:Y:S01]  /*1980*/  @P0 LDG.E.LTC128B.U16 R22, desc[UR12][R12.64] ;  /* 0x0000000c0c160981 */ /* 0x000ea2000c1e1520 */
[C---:B------:R-:W-:Y:S01]  /*1990*/  IMAD.SHL.U32 R23, R20.reuse, 0x2, RZ ;  /* 0x0000000214177824 */ /* 0x040fe200078e00ff */
[----:B------:R-:W-:Y:S01]  /*19a0*/  SHF.L.U64.HI R19, R20, 0x1, R19 ;  /* 0x0000000114137819 */ /* 0x000fe20000010213 */
[----:B------:R-:W-:Y:S01]  /*19b0*/  BSSY B0, `(.L_x_25) ;  /* 0x000000b000007945 */ /* 0x000fe20003800000 */
[----:B------:R-:W-:Y:S02]  /*19c0*/  ISETP.GT.AND P1, PT, R16, 0x8, P3 ;  /* 0x000000081000780c */ /* 0x000fe40001f24270 */
[----:B------:R-:W-:Y:S01]  /*19d0*/  IADD3 R20, P2, R23, R2, RZ ;  /* 0x0000000217147210 */ /* 0x000fe20007f5e0ff */
[----:B--2---:R-:W-:-:S05]  /*19e0*/  HADD2.F32 R21, -RZ, R22.H0_H0 ;  /* 0x20000016ff157230 */ /* 0x004fca0000004100 */
[----:B------:R-:W-:-:S04]  /*19f0*/  FMUL R21, R21, R14 ;  /* 0x0000000e15157220 */ /* 0x000fc80000400000 */
[----:B------:R-:W-:-:S05]  /*1a00*/  FFMA R21, R58, R0, R21 ;  /* 0x000000003a157223 */ /* 0x000fca0000000015 */
[----:B------:R-:W-:Y:S01]  /*1a10*/  F2FP.F16.F32.PACK_AB R56, RZ, R21 ;  /* 0x00000015ff38723e */ /* 0x000fe200000000ff */
[----:B------:R-:W-:-:S05]  /*1a20*/  IMAD.X R21, R19, 0x1, R3, P2 ;  /* 0x0000000113157824 */ /* 0x000fca00010e0603 */
[----:B------:R0:W-:Y:S01]  /*1a30*/  @P0 STG.E.U16 desc[UR12][R20.64], R56 ;  /* 0x0000003814000986 */ /* 0x0001e2000c10150c */
[----:B------:R-:W-:Y:S05]  /*1a40*/  @!P1 BRA `(.L_x_26) ;  /* 0x0000000000049947 */ /* 0x000fea0003800000 */
[----:B------:R2:W5:Y:S02]  /*1a50*/  LDG.E.LTC128B.U16 R22, desc[UR12][R12.64+0x2] ;  /* 0x0000020c0c167981 */ /* 0x000564000c1e1520 */
.L_x_26:
[----:B------:R-:W-:Y:S05]  /*1a60*/  BSYNC B0 ;  /* 0x0000000000007941 */ /* 0x000fea0003800000 */
.L_x_25:
[----:B0----5:R-:W-:Y:S01]  /*1a70*/  HADD2.F32 R57, -RZ, R22.H0_H0 ;  /* 0x20000016ff397230 */ /* 0x021fe20000004100 */
[----:B------:R-:W-:Y:S01]  /*1a80*/  ISETP.GT.AND P3, PT, R15, 0x8, PT ;  /* 0x000000080f00780c */ /* 0x000fe20003f64270 */
[----:B------:R-:W-:Y:S03]  /*1a90*/  BSSY B0, `(.L_x_27) ;  /* 0x0000009000007945 */ /* 0x000fe60003800000 */
[----:B------:R-:W-:Y:S01]  /*1aa0*/  FMUL R56, R57, R14 ;  /* 0x0000000e39387220 */ /* 0x000fe20000400000 */
[----:B------:R-:W-:Y:S02]  /*1ab0*/  ISETP.GT.AND P0, PT, R16, RZ, P3 ;  /* 0x000000ff1000720c */ /* 0x000fe40001f04270 */
[----:B------:R-:W-:Y:S01]  /*1ac0*/  P2R R57, PR, RZ, 0x8 ;  /* 0x00000008ff397803 */ /* 0x000fe20000000000 */
[----:B------:R-:W-:-:S05]  /*1ad0*/  FFMA R56, R59, R0, R56 ;  /* 0x000000003b387223 */ /* 0x000fca0000000038 */
[----:B------:R-:W-:-:S05]  /*1ae0*/  F2FP.F16.F32.PACK_AB R56, RZ, R56 ;  /* 0x00000038ff38723e */ /* 0x000fca00000000ff */
[----:B------:R0:W-:Y:S01]  /*1af0*/  @P1 STG.E.U16 desc[UR12][R20.64+0x2], R56 ;  /* 0x0000023814001986 */ /* 0x0001e2000c10150c */
[----:B------:R-:W-:Y:S05]  /*1b00*/  @!P0 BRA `(.L_x_28) ;  /* 0x0000000000048947 */ /* 0x000fea0003800000 */
[----:B------:R3:W5:Y:S02]  /*1b10*/  LDG.E.LTC128B.U16 R22, desc[UR12][R4.64+0x10] ;  /* 0x0000100c04167981 */ /* 0x000764000c1e1520 */
.L_x_28:
[----:B------:R-:W-:Y:S05]  /*1b20*/  BSYNC B0 ;  /* 0x0000000000007941 */ /* 0x000fea0003800000 */
.L_x_27:
[----:B-----5:R-:W-:Y:S01]  /*1b30*/  HADD2.F32 R57, -RZ, R22.H0_H0 ;  /* 0x20000016ff397230 */ /* 0x020fe20000004100 */
[----:B------:R-:W-:Y:S01]  /*1b40*/  ISETP.GT.AND P2, PT, R15, 0x9, PT ;  /* 0x000000090f00780c */ /* 0x000fe20003f44270 */
[----:B------:R-:W-:Y:S03]  /*1b50*/  BSSY B0, `(.L_x_29) ;  /* 0x0000009000007945 */ /* 0x000fe60003800000 */
[----:B------:R-:W-:Y:S01]  /*1b60*/  FMUL R57, R57, R14 ;  /* 0x0000000e39397220 */ /* 0x000fe20000400000 */
[----:B------:R-:W-:Y:S02]  /*1b70*/  ISETP.GT.AND P1, PT, R16, RZ, P2 ;  /* 0x000000ff1000720c */ /* 0x000fe40001724270 */
[----:B0-----:R-:W-:Y:S01]  /*1b80*/  P2R R56, PR, RZ, 0x4 ;  /* 0x00000004ff387803 */ /* 0x001fe20000000000 */
[----:B------:R-:W-:-:S05]  /*1b90*/  FFMA R57, R60, R0, R57 ;  /* 0x000000003c397223 */ /* 0x000fca0000000039 */
[----:B------:R-:W-:-:S05]  /*1ba0*/  F2FP.F16.F32.PACK_AB R57, RZ, R57 ;  /* 0x00000039ff39723e */ /* 0x000fca00000000ff */
[----:B------:R0:W-:Y:S01]  /*1bb0*/  @P0 STG.E.U16 desc[UR12][R2.64+0x10], R57 ;  /* 0x0000103902000986 */ /* 0x0001e2000c10150c */
[----:B------:R-:W-:Y:S05]  /*1bc0*/  @!P1 BRA `(.L_x_30) ;  /* 0x0000000000049947 */ /* 0x000fea0003800000 */
[----:B------:R4:W5:Y:S02]  /*1bd0*/  LDG.E.LTC128B.U16 R22, desc[UR12][R4.64+0x12] ;  /* 0x0000120c04167981 */ /* 0x000964000c1e1520 */
.L_x_30:
[----:B------:R-:W-:Y:S05]  /*1be0*/  BSYNC B0 ;  /* 0x0000000000007941 */ /* 0x000fea0003800000 */
.L_x_29:
[----:B0----5:R-:W-:Y:S01]  /*1bf0*/  HADD2.F32 R57, -RZ, R22.H0_H0 ;  /* 0x20000016ff397230 */ /* 0x021fe20000004100 */
[----:B------:R-:W-:Y:S01]  /*1c00*/  ISETP.GT.AND P0, PT, R16, 0x8, P3 ;  /* 0x000000081000780c */ /* 0x000fe20001f04270 */
[----:B------:R-:W-:Y:S03]  /*1c10*/  BSSY B0, `(.L_x_31) ;  /* 0x0000007000007945 */ /* 0x000fe60003800000 */
[----:B------:R-:W-:-:S04]  /*1c20*/  FMUL R56, R57, R14 ;  /* 0x0000000e39387220 */ /* 0x000fc80000400000 */
[----:B------:R-:W-:-:S05]  /*1c30*/  FFMA R56, R61, R0, R56 ;  /* 0x000000003d387223 */ /* 0x000fca0000000038 */
[----:B------:R-:W-:-:S05]  /*1c40*/  F2FP.F16.F32.PACK_AB R56, RZ, R56 ;  /* 0x00000038ff38723e */ /* 0x000fca00000000ff */
[----:B------:R0:W-:Y:S01]  /*1c50*/  @P1 STG.E.U16 desc[UR12][R2.64+0x12], R56 ;  /* 0x0000123802001986 */ /* 0x0001e2000c10150c */
[----:B------:R-:W-:Y:S05]  /*1c60*/  @!P0 BRA `(.L_x_32) ;  /* 0x0000000000048947 */ /* 0x000fea0003800000 */
[----:B------:R0:W5:Y:S02]  /*1c70*/  LDG.E.LTC128B.U16 R22, desc[UR12][R12.64+0x10] ;  /* 0x0000100c0c167981 */ /* 0x000164000c1e1520 */
.L_x_32:
[----:B------:R-:W-:Y:S05]  /*1c80*/  BSYNC B0 ;  /* 0x0000000000007941 */ /* 0x000fea0003800000 */
.L_x_31:
[----:B-----5:R-:W-:Y:S01]  /*1c90*/  HADD2.F32 R57, -RZ, R22.H0_H0 ;  /* 0x20000016ff397230 */ /* 0x020fe20000004100 */
        /* <DEDUP_REMOVED lines=8> */
.L_x_34:
[----:B------:R-:W-:Y:S05]  /*1d20*/  BSYNC B0 ;  /* 0x0000000000007941 */ /* 0x000fea0003800000 */
.L_x_33:
[----:B-----5:R-:W-:Y:S01]  /*1d30*/  HADD2.F32 R59, -RZ, R22.H0_H0 ;  /* 0x20000016ff3b7230 */ /* 0x020fe20000004100 */
[----:B------:R-:W-:Y:S01]  /*1d40*/  ISETP.GT.AND P3, PT, R15, 0x10, PT ;  /* 0x000000100f00780c */ /* 0x000fe20003f64270 */
[C---:B0-----:R-:W-:Y:S01]  /*1d50*/  IMAD.SHL.U32 R57, R17.reuse, 0x2, RZ ;  /* 0x0000000211397824 */ /* 0x041fe200078e00ff */
[----:B------:R-:W-:Y:S01]  /*1d60*/  SHF.L.U64.HI R17, R17, 0x1, R18 ;  /* 0x0000000111117819 */ /* 0x000fe20000010212 */
[----:B------:R-:W-:Y:S01]  /*1d70*/  BSSY B0, `(.L_x_35) ;  /* 0x000000b000007945 */ /* 0x000fe20003800000 */
[----:B------:R-:W-:Y:S02]  /*1d80*/  FMUL R56, R59, R14 ;  /* 0x0000000e3b387220 */ /* 0x000fe40000400000 */
[----:B------:R-:W-:Y:S02]  /*1d90*/  IADD3 R18, P0, P2, R57, R2, R23 ;  /* 0x0000000239127210 */ /* 0x000fe40007a1e017 */
[----:B------:R-:W-:Y:S01]  /*1da0*/  FFMA R56, R63, R0, R56 ;  /* 0x000000003f387223 */ /* 0x000fe20000000038 */
[----:B------:R-:W-:-:S02]  /*1db0*/  P2R R23, PR, RZ, 0x8 ;  /* 0x00000008ff177803 */ /* 0x000fc40000000000 */
[----:B------:R-:W-:Y:S02]  /*1dc0*/  IADD3.X R19, R17, R3, R19, P0, P2 ;  /* 0x0000000311137210 */ /* 0x000fe400007e4413 */
[----:B------:R-:W-:Y:S02]  /*1dd0*/  F2FP.F16.F32.PACK_AB R56, RZ, R56 ;  /* 0x00000038ff38723e */ /* 0x000fe400000000ff */
[----:B------:R-:W-:-:S03]  /*1de0*/  ISETP.GT.AND P0, PT, R16, RZ, P3 ;  /* 0x000000ff1000720c */ /* 0x000fc60001f04270 */
[----:B------:R0:W-:Y:S10]  /*1df0*/  @P1 STG.E.U16 desc[UR12][R20.64+0x12], R56 ;  /* 0x0000123814001986 */ /* 0x0001f4000c10150c */
[----:B------:R-:W-:Y:S05]  /*1e00*/  @!P0 BRA `(.L_x_36) ;  /* 0x0000000000048947 */ /* 0x000fea0003800000 */
[----:B------:R0:W5:Y:S02]  /*1e10*/  LDG.E.LTC128B.U16 R22, desc[UR12][R4.64+0x20] ;  /* 0x0000200c04167981 */ /* 0x000164000c1e1520 */
.L_x_36:
[----:B------:R-:W-:Y:S05]  /*1e20*/  BSYNC B0 ;  /* 0x0000000000007941 */ /* 0x000fea0003800000 */
.L_x_35:
[----:B-----5:R-:W-:Y:S01]  /*1e30*/  HADD2.F32 R23, -RZ, R22.H0_H0 ;  /* 0x20000016ff177230 */ /* 0x020fe20000004100 */
[----:B------:R-:W-:Y:S01]  /*1e40*/  ISETP.GT.AND P1, PT, R15, 0x11, PT ;  /* 0x000000110f00780c */ /* 0x000fe20003f24270 */
[----:B------:R-:W-:Y:S03]  /*1e50*/  BSSY B0, `(.L_x_37) ;  /* 0x0000009000007945 */ /* 0x000fe60003800000 */
[----:B------:R-:W-:-:S04]  /*1e60*/  FMUL R23, R23, R14 ;  /* 0x0000000e17177220 */ /* 0x000fc80000400000 */
[----:B------:R-:W-:-:S05]  /*1e70*/  FFMA R23, R64, R0, R23 ;  /* 0x0000000040177223 */ /* 0x000fca0000000017 */
[----:B------:R-:W-:-:S05]  /*1e80*/  F2FP.F16.F32.PACK_AB R23, RZ, R23 ;  /* 0x00000017ff17723e */ /* 0x000fca00000000ff */
[----:B------:R1:W-:Y:S01]  /*1e90*/  @P0 STG.E.U16 desc[UR12][R2.64+0x20], R23 ;  /* 0x0000201702000986 */ /* 0x0003e2000c10150c */
[----:B------:R-:W-:Y:S02]  /*1ea0*/  ISETP.GT.AND P0, PT, R16, RZ, P1 ;  /* 0x000000ff1000720c */ /* 0x000fe40000f04270 */
[----:B-1----:R-:W-:-:S11]  /*1eb0*/  P2R R23, PR, RZ, 0x2 ;  /* 0x00000002ff177803 */ /* 0x002fd60000000000 */
[----:B------:R-:W-:Y:S05]  /*1ec0*/  @!P0 BRA `(.L_x_38) ;  /* 0x0000000000048947 */ /* 0x000fea0003800000 */
[----:B------:R1:W5:Y:S02]  /*1ed0*/  LDG.E.LTC128B.U16 R22, desc[UR12][R4.64+0x22] ;  /* 0x0000220c04167981 */ /* 0x000364000c1e1520 */
.L_x_38:
[----:B------:R-:W-:Y:S05]  /*1ee0*/  BSYNC B0 ;  /* 0x0000000000007941 */ /* 0x000fea0003800000 */
.L_x_37:
[----:B-----5:R-:W-:Y:S01]  /*1ef0*/  HADD2.F32 R23, -RZ, R22.H0_H0 ;  /* 0x20000016ff177230 */ /* 0x020fe20000004100 */
[----:B------:R-:W-:Y:S04]  /*1f00*/  BSSY B0, `(.L_x_39) ;  /* 0x0000008000007945 */ /* 0x000fe80003800000 */
[----:B0-----:R-:W-:-:S04]  /*1f10*/  FMUL R56, R23, R14 ;  /* 0x0000000e17387220 */ /* 0x001fc80000400000 */
[----:B------:R-:W-:-:S05]  /*1f20*/  FFMA R56, R65, R0, R56 ;  /* 0x0000000041387223 */ /* 0x000fca0000000038 */
[----:B------:R-:W-:-:S05]  /*1f30*/  F2FP.F16.F32.PACK_AB R56, RZ, R56 ;  /* 0x00000038ff38723e */ /* 0x000fca00000000ff */
[----:B------:R0:W-:Y:S01]  /*1f40*/  @P0 STG.E.U16 desc[UR12][R2.64+0x22], R56 ;  /* 0x0000223802000986 */ /* 0x0001e2000c10150c */
[----:B------:R-:W-:-:S13]  /*1f50*/  ISETP.GT.AND P0, PT, R16, 0x8, P3 ;  /* 0x000000081000780c */ /* 0x000fda0001f04270 */
[----:B0-----:R-:W-:Y:S05]  /*1f60*/  @!P0 BRA `(.L_x_40) ;  /* 0x0000000000048947 */ /* 0x001fea0003800000 */
[----:B------:R0:W5:Y:S02]  /*1f70*/  LDG.E.LTC128B.U16 R22, desc[UR12][R12.64+0x20] ;  /* 0x0000200c0c167981 */ /* 0x000164000c1e1520 */
.L_x_40:
[----:B------:R-:W-:Y:S05]  /*1f80*/  BSYNC B0 ;  /* 0x0000000000007941 */ /* 0x000fea0003800000 */
.L_x_39:
[----:B-----5:R-:W-:Y:S01]  /*1f90*/  HADD2.F32 R23, -RZ, R22.H0_H0 ;  /* 0x20000016ff177230 */ /* 0x020fe20000004100 */
[----:B------:R-:W-:Y:S01]  /*1fa0*/  BSSY B0, `(.L_x_41) ;  /* 0x000000c000007945 */ /* 0x000fe20003800000 */
[----:B------:R-:W-:-:S03]  /*1fb0*/  PRMT R56, R22, 0x7610, R56 ;  /* 0x0000761016387816 */ /* 0x000fc60000000038 */
[----:B------:R-:W-:-:S04]  /*1fc0*/  FMUL R23, R23, R14 ;  /* 0x0000000e17177220 */ /* 0x000fc80000400000 */
[----:B------:R-:W-:-:S05]  /*1fd0*/  FFMA R23, R66, R0, R23 ;  /* 0x0000000042177223 */ /* 0x000fca0000000017 */
[----:B------:R-:W-:-:S04]  /*1fe0*/  F2FP.F16.F32.PACK_AB R23, RZ, R23 ;  /* 0x00000017ff17723e */ /* 0x000fc800000000ff */
[----:B------:R-:W-:-:S05]  /*1ff0*/  PRMT R58, R23, 0x7610, R58 ;  /* 0x00007610173a7816 */ /* 0x000fca000000003a */
[----:B------:R0:W-:Y:S01]  /*2000*/  @P0 STG.E.U16 desc[UR12][R20.64+0x20], R58 ;  /* 0x0000203a14000986 */ /* 0x0001e2000c10150c */
[----:B------:R-:W-:-:S05]  /*2010*/  IADD3 R59, P0, R6, 0x40, RZ ;  /* 0x00000040063b7810 */ /* 0x000fca0007f1e0ff */
[----:B------:R-:W-:Y:S01]  /*2020*/  IMAD.X R23, RZ, RZ, R7, P0 ;  /* 0x000000ffff177224 */ /* 0x000fe200000e0607 */
[----:B------:R-:W-:-:S13]  /*2030*/  ISETP.GT.AND P0, PT, R16, 0x8, P1 ;  /* 0x000000081000780c */ /* 0x000fda0000f04270 */
[----:B0-----:R-:W-:Y:S05]  /*2040*/  @!P0 BRA `(.L_x_42) ;  /* 0x0000000000048947 */ /* 0x001fea0003800000 */
[----:B------:R0:W5:Y:S02]  /*2050*/  LDG.E.LTC128B.U16 R56, desc[UR12][R12.64+0x22] ;  /* 0x0000220c0c387981 */ /* 0x000164000c1e1520 */
.L_x_42:
[----:B------:R-:W-:Y:S05]  /*2060*/  BSYNC B0 ;  /* 0x0000000000007941 */ /* 0x000fea0003800000 */
.L_x_41:
[----:B-----5:R-:W-:Y:S01]  /*2070*/  HADD2.F32 R7, -RZ, R56.H0_H0 ;  /* 0x20000038ff077230 */ /* 0x020fe20000004100 */
[----:B------:R-:W-:Y:S01]  /*2080*/  ISETP.GT.AND P2, PT, R15, 0x18, PT ;  /* 0x000000180f00780c */ /* 0x000fe20003f44270 */
[----:B------:R-:W-:Y:S01]  /*2090*/  IMAD.WIDE.U32 R10, R59, UR6, R10 ;  /* 0x000000063b0a7c25 */ /* 0x000fe2000f8e000a */
[----:B------:R-:W-:Y:S03]  /*20a0*/  BSSY B0, `(.L_x_43) ;  /* 0x0000014000007945 */ /* 0x000fe60003800000 */
[----:B------:R-:W-:-:S04]  /*20b0*/  FMUL R6, R7, R14 ;  /* 0x0000000e07067220 */ /* 0x000fc80000400000 */
[----:B------:R-:W-:-:S05]  /*20c0*/  FFMA R6, R67, R0, R6 ;  /* 0x0000000043067223 */ /* 0x000fca0000000006 */
[----:B------:R-:W-:Y:S01]  /*20d0*/  F2FP.F16.F32.PACK_AB R7, RZ, R6 ;  /* 0x00000006ff07723e */ /* 0x000fe200000000ff */
[----:B------:R-:W-:Y:S02]  /*20e0*/  IMAD R6, R23, UR6, RZ ;  /* 0x0000000617067c24 */ /* 0x000fe4000f8e02ff */
[----:B------:R-:W-:Y:S01]  /*20f0*/  IMAD.WIDE.U32 R22, R59, UR6, R8 ;  /* 0x000000063b167c25 */ /* 0x000fe2000f8e0008 */
[----:B------:R-:W-:-:S03]  /*2100*/  PRMT R58, R7, 0x7610, R58 ;  /* 0x00007610073a7816 */ /* 0x000fc6000000003a */
[----:B------:R-:W-:Y:S02]  /*2110*/  IMAD R61, R59, UR7, R6 ;  /* 0x000000073b3d7c24 */ /* 0x000fe4000f8e0206 */
[----:B------:R0:W-:Y:S01]  /*2120*/  @P0 STG.E.U16 desc[UR12][R20.64+0x22], R58 ;  /* 0x0000223a14000986 */ /* 0x0001e2000c10150c */
[----:B------:R-:W-:Y:S01]  /*2130*/  LEA R6, P0, R22, UR8, 0x1 ;  /* 0x0000000816067c11 */ /* 0x000fe2000f8008ff */
[----:B------:R-:W-:-:S05]  /*2140*/  IMAD.IADD R7, R23, 0x1, R61 ;  /* 0x0000000117077824 */ /* 0x000fca00078e023d */
[----:B------:R-:W-:Y:S02]  /*2150*/  LEA.HI.X R7, R22, UR9, R7, 0x1, P0 ;  /* 0x0000000916077c11 */ /* 0x000fe400080f0c07 */
[----:B------:R-:W-:-:S04]  /*2160*/  IADD3 R10, P0, R8, R10, RZ ;  /* 0x0000000a080a7210 */ /* 0x000fc80007f1e0ff */
[----:B------:R-:W-:Y:S02]  /*2170*/  IADD3.X R9, R9, R61, R11, P0, !PT ;  /* 0x0000003d09097210 */ /* 0x000fe400007fe40b */
[----:B------:R-:W-:-:S04]  /*2180*/  LEA R8, P0, R10, UR8, 0x1 ;  /* 0x000000080a087c11 */ /* 0x000fc8000f8008ff */
[----:B------:R-:W-:Y:S02]  /*2190*/  LEA.HI.X R9, R10, UR9, R9, 0x1, P0 ;  /* 0x000000090a097c11 */ /* 0x000fe400080f0c09 */
[----:B------:R-:W-:Y:S02]  /*21a0*/  ISETP.GT.AND P0, PT, R16, RZ, P2 ;  /* 0x000000ff1000720c */ /* 0x000fe40001704270 */
[----:B------:R-:W-:-:S11]  /*21b0*/  P2R R10, PR, RZ, 0x4 ;  /* 0x00000004ff0a7803 */ /* 0x000fd60000000000 */
[----:B0-----:R-:W-:Y:S05]  /*21c0*/  @!P0 BRA `(.L_x_44) ;  /* 0x0000000000048947 */ /* 0x001fea0003800000 */
[----:B------:R0:W5:Y:S02]  /*21d0*/  LDG.E.LTC128B.U16 R56, desc[UR12][R4.64+0x30] ;  /* 0x0000300c04387981 */ /* 0x000164000c1e1520 */
.L_x_44:
[----:B------:R-:W-:Y:S05]  /*21e0*/  BSYNC B0 ;  /* 0x0000000000007941 */ /* 0x000fea0003800000 */
.L_x_43:
[----:B-----5:R-:W-:Y:S01]  /*21f0*/  HADD2.F32 R11, -RZ, R56.H0_H0 ;  /* 0x20000038ff0b7230 */ /* 0x020fe20000004100 */
[----:B------:R-:W-:Y:S01]  /*2200*/  ISETP.GT.AND P1, PT, R15, 0x19, PT ;  /* 0x000000190f00780c */ /* 0x000fe20003f24270 */
[----:B------:R-:W-:Y:S03]  /*2210*/  BSSY B0, `(.L_x_45) ;  /* 0x0000009000007945 */ /* 0x000fe60003800000 */
[----:B------:R-:W-:Y:S01]  /*2220*/  FMUL R11, R11, R14 ;  /* 0x0000000e0b0b7220 */ /* 0x000fe20000400000 */
[----:B------:R-:W-:-:S03]  /*2230*/  P2R R10, PR, RZ, 0x2 ;  /* 0x00000002ff0a7803 */ /* 0x000fc60000000000 */
[----:B------:R-:W-:-:S05]  /*2240*/  FFMA R11, R68, R0, R11 ;  /* 0x00000000440b7223 */ /* 0x000fca000000000b */
[----:B------:R-:W-:-:S05]  /*2250*/  F2FP.F16.F32.PACK_AB R11, RZ, R11 ;  /* 0x0000000bff0b723e */ /* 0x000fca00000000ff */
[----:B------:R0:W-:Y:S01]  /*2260*/  @P0 STG.E.U16 desc[UR12][R2.64+0x30], R11 ;  /* 0x0000300b02000986 */ /* 0x0001e2000c10150c */
[----:B------:R-:W-:-:S13]  /*2270*/  ISETP.GT.AND P0, PT, R16, RZ, P1 ;  /* 0x000000ff1000720c */ /* 0x000fda0000f04270 */
[----:B0-----:R-:W-:Y:S05]  /*2280*/  @!P0 BRA `(.L_x_46) ;  /* 0x0000000000048947 */ /* 0x001fea0003800000 */
[----:B------:R0:W5:Y:S02]  /*2290*/  LDG.E.LTC128B.U16 R56, desc[UR12][R4.64+0x32] ;  /* 0x0000320c04387981 */ /* 0x000164000c1e1520 */
.L_x_46:
[----:B------:R-:W-:Y:S05]  /*22a0*/  BSYNC B0 ;  /* 0x0000000000007941 */ /* 0x000fea0003800000 */
.L_x_45:
[----:B-----5:R-:W-:Y:S01]  /*22b0*/  HADD2.F32 R11, -RZ, R56.H0_H0 ;  /* 0x20000038ff0b7230 */ /* 0x020fe20000004100 */
[----:B------:R-:W-:Y:S04]  /*22c0*/  BSSY B0, `(.L_x_47) ;  /* 0x0000008000007945 */ /* 0x000fe80003800000 */
[----:B------:R-:W-:-:S04]  /*22d0*/  FMUL R10, R11, R14 ;  /* 0x0000000e0b0a7220 */ /* 0x000fc80000400000 */
[----:B------:R-:W-:-:S05]  /*22e0*/  FFMA R10, R69, R0, R10 ;  /* 0x00000000450a7223 */ /* 0x000fca000000000a */
[----:B------:R-:W-:-:S05]  /*22f0*/  F2FP.F16.F32.PACK_AB R10, RZ, R10 ;  /* 0x0000000aff0a723e */ /* 0x000fca00000000ff */
[----:B------:R0:W-:Y:S01]  /*2300*/  @P0 STG.E.U16 desc[UR12][R2.64+0x32], R10 ;  /* 0x0000320a02000986 */ /* 0x0001e2000c10150c */
[----:B------:R-:W-:-:S13]  /*2310*/  ISETP.GT.AND P0, PT, R16, 0x8, P2 ;  /* 0x000000081000780c */ /* 0x000fda0001704270 */
[----:B0-----:R-:W-:Y:S05]  /*2320*/  @!P0 BRA `(.L_x_48) ;  /* 0x0000000000048947 */ /* 0x001fea0003800000 */
[----:B------:R0:W5:Y:S02]  /*2330*/  LDG.E.LTC128B.U16 R56, desc[UR12][R12.64+0x30] ;  /* 0x0000300c0c387981 */ /* 0x000164000c1e1520 */
.L_x_48:
[----:B------:R-:W-:Y:S05]  /*2340*/  BSYNC B0 ;  /* 0x0000000000007941 */ /* 0x000fea0003800000 */
.L_x_47:
        /* <DEDUP_REMOVED lines=9> */
.L_x_50:
[----:B------:R-:W-:Y:S05]  /*23e0*/  BSYNC B0 ;  /* 0x0000000000007941 */ /* 0x000fea0003800000 */
.L_x_49:
        /* <DEDUP_REMOVED lines=11> */
.L_x_52:
[----:B------:R-:W-:Y:S05]  /*24a0*/  BSYNC B0 ;  /* 0x0000000000007941 */ /* 0x000fea0003800000 */
.L_x_51:
        /* <DEDUP_REMOVED lines=11> */
.L_x_54:
[----:B------:R-:W-:Y:S05]  /*2560*/  BSYNC B0 ;  /* 0x0000000000007941 */ /* 0x000fea0003800000 */
.L_x_53:
        /* <DEDUP_REMOVED lines=9> */
.L_x_56:
[----:B------:R-:W-:Y:S05]  /*2600*/  BSYNC B0 ;  /* 0x0000000000007941 */ /* 0x000fea0003800000 */
.L_x_55:
        /* <DEDUP_REMOVED lines=9> */
.L_x_58:
[----:B------:R-:W-:Y:S05]  /*26a0*/  BSYNC B0 ;  /* 0x0000000000007941 */ /* 0x000fea0003800000 */
.L_x_57:
        /* <DEDUP_REMOVED lines=11> */
.L_x_60:
[----:B------:R-:W-:Y:S05]  /*2760*/  BSYNC B0 ;  /* 0x0000000000007941 */ /* 0x000fea0003800000 */
.L_x_59:
[----:B-----5:R-:W-:Y:S01]  /*2770*/  HADD2.F32 R11, -RZ, R56.H0_H0 ;  /* 0x20000038ff0b7230 */ /* 0x020fe20000004100 */
[----:B------:R-:W-:Y:S01]  /*2780*/  ISETP.GT.AND P4, PT, R15, 0x29, PT ;  /* 0x000000290f00780c */ /* 0x000fe20003f84270 */
[----:B------:R-:W-:Y:S03]  /*2790*/  BSSY B0, `(.L_x_61) ;  /* 0x0000008000007945 */ /* 0x000fe60003800000 */
[----:B------:R-:W-:-:S04]  /*27a0*/  FMUL R11, R11, R14 ;  /* 0x0000000e0b0b7220 */ /* 0x000fc80000400000 */
[----:B------:R-:W-:-:S05]  /*27b0*/  FFMA R11, R76, R0, R11 ;  /* 0x000000004c0b7223 */ /* 0x000fca000000000b */
[----:B------:R-:W-:-:S05]  /*27c0*/  F2FP.F16.F32.PACK_AB R11, RZ, R11 ;  /* 0x0000000bff0b723e */ /* 0x000fca00000000ff */
[----:B------:R0:W-:Y:S01]  /*27d0*/  @P0 STG.E.U16 desc[UR12][R2.64+0x50], R11 ;  /* 0x0000500b02000986 */ /* 0x0001e2000c10150c */
[----:B------:R-:W-:-:S13]  /*27e0*/  ISETP.GT.AND P0, PT, R16, RZ, P4 ;  /* 0x000000ff1000720c */ /* 0x000fda0002704270 */
[----:B0-----:R-:W-:Y:S05]  /*27f0*/  @!P0 BRA `(.L_x_62) ;  /* 0x0000000000048947 */ /* 0x001fea0003800000 */
[----:B------:R0:W5:Y:S02]  /*2800*/  LDG.E.LTC128B.U16 R56, desc[UR12][R4.64+0x52] ;  /* 0x0000520c04387981 */ /* 0x000164000c1e1520 */
.L_x_62:
[----:B------:R-:W-:Y:S05]  /*2810*/  BSYNC B0 ;  /* 0x0000000000007941 */ /* 0x000fea0003800000 */
.L_x_61:
        /* <DEDUP_REMOVED lines=9> */
.L_x_64:
[----:B------:R-:W-:Y:S05]  /*28b0*/  BSYNC B0 ;  /* 0x0000000000007941 */ /* 0x000fea0003800000 */
.L_x_63:
        /* <DEDUP_REMOVED lines=9> */
.L_x_66:
[----:B------:R-:W-:Y:S05]  /*2950*/  BSYNC B0 ;  /* 0x0000000000007941 */ /* 0x000fea0003800000 */
.L_x_65:
        /* <DEDUP_REMOVED lines=10> */
.L_x_68:
[----:B------:R-:W-:Y:S05]  /*2a00*/  BSYNC B0 ;  /* 0x0000000000007941 */ /* 0x000fea0003800000 */
.L_x_67:
        /* <DEDUP_REMOVED lines=10> */
.L_x_70:
[----:B------:R-:W-:Y:S05]  /*2ab0*/  BSYNC B0 ;  /* 0x0000000000007941 */ /* 0x000fea0003800000 */
.L_x_69:
        /* <DEDUP_REMOVED lines=9> */
.L_x_72:
[----:B------:R-:W-:Y:S05]  /*2b50*/  BSYNC B0 ;  /* 0x0000000000007941 */ /* 0x000fea0003800000 */
.L_x_71:
        /* <DEDUP_REMOVED lines=9> */
.L_x_74:
[----:B------:R-:W-:Y:S05]  /*2bf0*/  BSYNC B0 ;  /* 0x0000000000007941 */ /* 0x000fea0003800000 */
.L_x_73:
        /* <DEDUP_REMOVED lines=10> */
.L_x_76:
[----:B------:R-:W-:Y:S05]  /*2ca0*/  BSYNC B0 ;  /* 0x0000000000007941 */ /* 0x000fea0003800000 */
.L_x_75:
[----:B-----5:R-:W-:Y:S01]  /*2cb0*/  HADD2.F32 R11, -RZ, R56.H0_H0 ;  /* 0x20000038ff0b7230 */ /* 0x020fe20000004100 */
[----:B------:R-:W-:Y:S04]  /*2cc0*/  BSSY B0, `(.L_x_77) ;  /* 0x000000d000007945 */ /* 0x000fe80003800000 */
[----:B------:R-:W-:-:S04]  /*2cd0*/  FMUL R11, R11, R14 ;  /* 0x0000000e0b0b7220 */ /* 0x000fc80000400000 */
[----:B------:R-:W-:-:S05]  /*2ce0*/  FFMA R11, R84, R0, R11 ;  /* 0x00000000540b7223 */ /* 0x000fca000000000b */
[----:B------:R-:W-:-:S05]  /*2cf0*/  F2FP.F16.F32.PACK_AB R11, RZ, R11 ;  /* 0x0000000bff0b723e */ /* 0x000fca00000000ff */
[----:B------:R1:W-:Y:S01]  /*2d00*/  @P0 STG.E.U16 desc[UR12][R2.64+0x70], R11 ;  /* 0x0000700b02000986 */ /* 0x0003e2000c10150c */
[----:B------:R-:W-:-:S05]  /*2d10*/  IADD3 R22, P0, R57, R20, RZ ;  /* 0x0000001439167210 */ /* 0x000fca0007f1e0ff */
[----:B------:R-:W-:Y:S01]  /*2d20*/  IMAD.X R23, R17, 0x1, R21, P0 ;  /* 0x0000000111177824 */ /* 0x000fe200000e0615 */
[----:B------:R-:W-:-:S05]  /*2d30*/  IADD3 R10, P0, R57, R2, RZ ;  /* 0x00000002390a7210 */ /* 0x000fca0007f1e0ff */
[----:B-1----:R-:W-:Y:S01]  /*2d40*/  IMAD.X R11, R17, 0x1, R3, P0 ;  /* 0x00000001110b7824 */ /* 0x002fe200000e0603 */
[----:B------:R-:W-:-:S04]  /*2d50*/  ISETP.GT.AND P0, PT, R15, 0x39, PT ;  /* 0x000000390f00780c */ /* 0x000fc80003f04270 */
[----:B------:R-:W-:-:S13]  /*2d60*/  ISETP.GT.AND P5, PT, R16, RZ, P0 ;  /* 0x000000ff1000720c */ /* 0x000fda00007a4270 */
[----:B------:R-:W-:Y:S05]  /*2d70*/  @!P5 BRA `(.L_x_78) ;  /* 0x000000000004d947 */ /* 0x000fea0003800000 */
[----:B------:R1:W5:Y:S02]  /*2d80*/  LDG.E.LTC128B.U16 R56, desc[UR12][R4.64+0x72] ;  /* 0x0000720c04387981 */ /* 0x000364000c1e1520 */
.L_x_78:
[----:B------:R-:W-:Y:S05]  /*2d90*/  BSYNC B0 ;  /* 0x0000000000007941 */ /* 0x000fea0003800000 */
.L_x_77:
[----:B01-345:R-:W-:Y:S01]  /*2da0*/  HADD2.F32 R5, -RZ, R56.H0_H0 ;  /* 0x20000038ff057230 */ /* 0x03bfe20000004100 */
        /* <DEDUP_REMOVED lines=8> */
.L_x_80:
[----:B------:R-:W-:Y:S05]  /*2e30*/  BSYNC B0 ;  /* 0x0000000000007941 */ /* 0x000fea0003800000 */
.L_x_79:
[----:B-----5:R-:W-:Y:S01]  /*2e40*/  HADD2.F32 R3, -RZ, R56.H0_H0 ;  /* 0x20000038ff037230 */ /* 0x020fe20000004100 */
[----:B------:R-:W-:Y:S04]  /*2e50*/  BSSY B0, `(.L_x_81) ;  /* 0x0000008000007945 */ /* 0x000fe80003800000 */
[----:B------:R-:W-:-:S04]  /*2e60*/  FMUL R3, R3, R14 ;  /* 0x0000000e03037220 */ /* 0x000fc80000400000 */
[----:B------:R-:W-:-:S05]  /*2e70*/  FFMA R3, R86, R0, R3 ;  /* 0x0000000056037223 */ /* 0x000fca0000000003 */
[----:B------:R-:W-:-:S05]  /*2e80*/  F2FP.F16.F32.PACK_AB R3, RZ, R3 ;  /* 0x00000003ff03723e */ /* 0x000fca00000000ff */
[----:B------:R1:W-:Y:S01]  /*2e90*/  @P5 STG.E.U16 desc[UR12][R20.64+0x70], R3 ;  /* 0x0000700314005986 */ /* 0x0003e2000c10150c */
[----:B------:R-:W-:-:S13]  /*2ea0*/  ISETP.GT.AND P5, PT, R16, 0x8, P0 ;  /* 0x000000081000780c */ /* 0x000fda00007a4270 */
[----:B-1----:R-:W-:Y:S05]  /*2eb0*/  @!P5 BRA `(.L_x_82) ;  /* 0x000000000004d947 */ /* 0x002fea0003800000 */
[----:B------:R1:W5:Y:S02]  /*2ec0*/  LDG.E.LTC128B.U16 R56, desc[UR12][R12.64+0x72] ;  /* 0x0000720c0c387981 */ /* 0x000364000c1e1520 */
.L_x_82:
[----:B------:R-:W-:Y:S05]  /*2ed0*/  BSYNC B0 ;  /* 0x0000000000007941 */ /* 0x000fea0003800000 */
.L_x_81:
[----:B-----5:R-:W-:-:S05]  /*2ee0*/  HADD2.F32 R3, -RZ, R56.H0_H0 ;  /* 0x20000038ff037230 */ /* 0x020fca0000004100 */
[----:B------:R-:W-:-:S04]  /*2ef0*/  FMUL R2, R3, R14 ;  /* 0x0000000e03027220 */ /* 0x000fc80000400000 */
[----:B------:R-:W-:-:S05]  /*2f00*/  FFMA R2, R87, R0, R2 ;  /* 0x0000000057027223 */ /* 0x000fca0000000002 */
[----:B------:R-:W-:-:S05]  /*2f10*/  F2FP.F16.F32.PACK_AB R2, RZ, R2 ;  /* 0x00000002ff02723e */ /* 0x000fca00000000ff */
[----:B------:R3:W-:Y:S01]  /*2f20*/  @P5 STG.E.U16 desc[UR12][R20.64+0x72], R2 ;  /* 0x0000720214005986 */ /* 0x0007e2000c10150c */
[----:B------:R-:W-:-:S04]  /*2f30*/  ISETP.GT.AND P5, PT, R15, RZ, PT ;  /* 0x000000ff0f00720c */ /* 0x000fc80003fa4270 */
[----:B------:R-:W-:-:S13]  /*2f40*/  ISETP.GT.AND P5, PT, R16, 0x40, P5 ;  /* 0x000000401000780c */ /* 0x000fda0002fa4270 */
[----:B------:R-:W4:Y:S01]  /*2f50*/  @P5 LDG.E.LTC128B.U16 R56, desc[UR12][R6.64] ;  /* 0x0000000c06385981 */ /* 0x000f22000c1e1520 */
[----:B------:R-:W-:Y:S01]  /*2f60*/  BSSY B0, `(.L_x_83) ;  /* 0x000000a000007945 */ /* 0x000fe20003800000 */
[----:B----4-:R-:W-:-:S05]  /*2f70*/  HADD2.F32 R3, -RZ, R56.H0_H0 ;  /* 0x20000038ff037230 */ /* 0x010fca0000004100 */
[----:B------:R-:W-:-:S04]  /*2f80*/  FMUL R3, R3, R14 ;  /* 0x0000000e03037220 */ /* 0x000fc80000400000 */
[----:B------:R-:W-:-:S05]  /*2f90*/  FFMA R3, R24, R0, R3 ;  /* 0x0000000018037223 */ /* 0x000fca0000000003 */
[----:B------:R-:W-:-:S05]  /*2fa0*/  F2FP.F16.F32.PACK_AB R3, RZ, R3 ;  /* 0x00000003ff03723e */ /* 0x000fca00000000ff */
[----:B------:R3:W-:Y:S01]  /*2fb0*/  @P5 STG.E.U16 desc[UR12][R10.64], R3 ;  /* 0x000000030a005986 */ /* 0x0007e2000c10150c */
[----:B------:R-:W-:-:S04]  /*2fc0*/  ISETP.GT.AND P5, PT, R15, 0x1, PT ;  /* 0x000000010f00780c */ /* 0x000fc80003fa4270 */
[----:B------:R-:W-:-:S13]  /*2fd0*/  ISETP.GT.AND P5, PT, R16, 0x40, P5 ;  /* 0x000000401000780c */ /* 0x000fda0002fa4270 */
[----:B---3--:R-:W-:Y:S05]  /*2fe0*/  @!P5 BRA `(.L_x_84) ;  /* 0x000000000004d947 */ /* 0x008fea0003800000 */
[----:B------:R3:W5:Y:S02]  /*2ff0*/  LDG.E.LTC128B.U16 R56, desc[UR12][R6.64+0x2] ;  /* 0x0000020c06387981 */ /* 0x000764000c1e1520 */
.L_x_84:
[----:B------:R-:W-:Y:S05]  /*3000*/  BSYNC B0 ;  /* 0x0000000000007941 */ /* 0x000fea0003800000 */
.L_x_83:
[----:B-----5:R-:W-:Y:S01]  /*3010*/  HADD2.F32 R3, -RZ, R56.H0_H0 ;  /* 0x20000038ff037230 */ /* 0x020fe20000004100 */
[----:B------:R-:W-:Y:S04]  /*3020*/  BSSY B0, `(.L_x_85) ;  /* 0x000000c000007945 */ /* 0x000fe80003800000 */
[----:B------:R-:W-:Y:S01]  /*3030*/  FMUL R2, R3, R14 ;  /* 0x0000000e03027220 */ /* 0x000fe20000400000 */
[----:B------:R-:W-:-:S03]  /*3040*/  @P5 IMAD.MOV.U32 R3, RZ, RZ, R11 ;  /* 0x000000ffff035224 */ /* 0x000fc600078e000b */
[----:B------:R-:W-:-:S05]  /*3050*/  FFMA R2, R25, R0, R2 ;  /* 0x0000000019027223 */ /* 0x000fca0000000002 */
[----:B------:R-:W-:-:S04]  /*3060*/  F2FP.F16.F32.PACK_AB R2, RZ, R2 ;  /* 0x00000002ff02723e */ /* 0x000fc800000000ff */
[----:B------:R-:W-:Y:S01]  /*3070*/  PRMT R4, R2, 0x7610, R4 ;  /* 0x0000761002047816 */ /* 0x000fe20000000004 */
[----:B------:R-:W-:-:S05]  /*3080*/  @P5 IMAD.MOV.U32 R2, RZ, RZ, R10 ;  /* 0x000000ffff025224 */ /* 0x000fca00078e000a */
[----:B------:R4:W-:Y:S01]  /*3090*/  @P5 STG.E.U16 desc[UR12][R2.64+0x2], R4 ;  /* 0x0000020402005986 */ /* 0x0009e2000c10150c */
[----:B------:R-:W-:-:S04]  /*30a0*/  ISETP.GT.AND P5, PT, R15, RZ, PT ;  /* 0x000000ff0f00720c */ /* 0x000fc80003fa4270 */
[----:B------:R-:W-:-:S13]  /*30b0*/  ISETP.GT.AND P5, PT, R16, 0x48, P5 ;  /* 0x000000481000780c */ /* 0x000fda0002fa4270 */
[----:B----4-:R-:W-:Y:S05]  /*30c0*/  @!P5 BRA `(.L_x_86) ;  /* 0x000000000004d947 */ /* 0x010fea0003800000 */
[----:B------:R4:W5:Y:S02]  /*30d0*/  LDG.E.LTC128B.U16 R56, desc[UR12][R8.64] ;  /* 0x0000000c08387981 */ /* 0x000964000c1e1520 */
.L_x_86:
[----:B------:R-:W-:Y:S05]  /*30e0*/  BSYNC B0 ;  /* 0x0000000000007941 */ /* 0x000fea0003800000 */
.L_x_85:
[----:B-----5:R-:W-:Y:S01]  /*30f0*/  HADD2.F32 R3, -RZ, R56.H0_H0 ;  /* 0x20000038ff037230 */ /* 0x020fe20000004100 */
[----:B------:R-:W-:Y:S04]  /*3100*/  BSSY B0, `(.L_x_87) ;  /* 0x0000009000007945 */ /* 0x000fe80003800000 */
[----:B------:R-:W-:-:S04]  /*3110*/  FMUL R3, R3, R14 ;  /* 0x0000000e03037220 */ /* 0x000fc80000400000 */
[----:B------:R-:W-:-:S05]  /*3120*/  FFMA R3, R26, R0, R3 ;  /* 0x000000001a037223 */ /* 0x000fca0000000003 */
[----:B------:R-:W-:-:S05]  /*3130*/  F2FP.F16.F32.PACK_AB R3, RZ, R3 ;  /* 0x00000003ff03723e */ /* 0x000fca00000000ff */
[----:B------:R0:W-:Y:S01]  /*3140*/  @P5 STG.E.U16 desc[UR12][R22.64], R3 ;  /* 0x0000000316005986 */ /* 0x0001e2000c10150c */
[----:B------:R-:W-:-:S04]  /*3150*/  ISETP.GT.AND P5, PT, R15, 0x1, PT ;  /* 0x000000010f00780c */ /* 0x000fc80003fa4270 */
[----:B------:R-:W-:-:S13]  /*3160*/  ISETP.GT.AND P5, PT, R16, 0x48, P5 ;  /* 0x000000481000780c */ /* 0x000fda0002fa4270 */
[----:B0-----:R-:W-:Y:S05]  /*3170*/  @!P5 BRA `(.L_x_88) ;  /* 0x000000000004d947 */ /* 0x001fea0003800000 */
[----:B------:R0:W5:Y:S02]  /*3180*/  LDG.E.LTC128B.U16 R56, desc[UR12][R8.64+0x2] ;  /* 0x0000020c08387981 */ /* 0x000164000c1e1520 */
.L_x_88:
[----:B------:R-:W-:Y:S05]  /*3190*/  BSYNC B0 ;  /* 0x0000000000007941 */ /* 0x000fea0003800000 */
.L_x_87:
        /* <DEDUP_REMOVED lines=10> */
.L_x_90:
[----:B------:R-:W-:Y:S05]  /*3240*/  BSYNC B0 ;  /* 0x0000000000007941 */ /* 0x000fea0003800000 */
.L_x_89:
[----:B-----5:R-:W-:Y:S01]  /*3250*/  HADD2.F32 R3, -RZ, R56.H0_H0 ;  /* 0x20000038ff037230 */ /* 0x020fe20000004100 */
[----:B------:R-:W-:Y:S01]  /*3260*/  BSSY B0, `(.L_x_91) ;  /* 0x000000c000007945 */ /* 0x000fe20003800000 */
[----:B------:R-:W-:-:S03]  /*3270*/  @P5 IMAD.MOV.U32 R2, RZ, RZ, R10 ;  /* 0x000000ffff025224 */ /* 0x000fc600078e000a */
[----:B------:R-:W-:-:S04]  /*3280*/  FMUL R3, R3, R14 ;  /* 0x0000000e03037220 */ /* 0x000fc80000400000 */
[----:B------:R-:W-:-:S05]  /*3290*/  FFMA R3, R28, R0, R3 ;  /* 0x000000001c037223 */ /* 0x000fca0000000003 */
[----:B------:R-:W-:-:S04]  /*32a0*/  F2FP.F16.F32.PACK_AB R3, RZ, R3 ;  /* 0x00000003ff03723e */ /* 0x000fc800000000ff */
[----:B------:R-:W-:Y:S01]  /*32b0*/  PRMT R4, R3, 0x7610, R4 ;  /* 0x0000761003047816 */ /* 0x000fe20000000004 */
[----:B------:R-:W-:-:S05]  /*32c0*/  @P5 IMAD.MOV.U32 R3, RZ, RZ, R11 ;  /* 0x000000ffff035224 */ /* 0x000fca00078e000b */
[----:B------:R0:W-:Y:S01]  /*32d0*/  @P5 STG.E.U16 desc[UR12][R2.64+0x10], R4 ;  /* 0x0000100402005986 */ /* 0x0001e2000c10150c */
[----:B------:R-:W-:-:S04]  /*32e0*/  ISETP.GT.AND P5, PT, R15, 0x9, PT ;  /* 0x000000090f00780c */ /* 0x000fc80003fa4270 */
[----:B------:R-:W-:-:S13]  /*32f0*/  ISETP.GT.AND P5, PT, R16, 0x40, P5 ;  /* 0x000000401000780c */ /* 0x000fda0002fa4270 */
[----:B0-----:R-:W-:Y:S05]  /*3300*/  @!P5 BRA `(.L_x_92) ;  /* 0x000000000004d947 */ /* 0x001fea0003800000 */
[----:B------:R0:W5:Y:S02]  /*3310*/  LDG.E.LTC128B.U16 R56, desc[UR12][R6.64+0x12] ;  /* 0x0000120c06387981 */ /* 0x000164000c1e1520 */
.L_x_92:
[----:B------:R-:W-:Y:S05]  /*3320*/  BSYNC B0 ;  /* 0x0000000000007941 */ /* 0x000fea0003800000 */
.L_x_91:
        /* <DEDUP_REMOVED lines=13> */
.L_x_94:
[----:B------:R-:W-:Y:S05]  /*3400*/  BSYNC B0 ;  /* 0x0000000000007941 */ /* 0x000fea0003800000 */
.L_x_93:
        /* <DEDUP_REMOVED lines=10> */
.L_x_96:
[----:B------:R-:W-:Y:S05]  /*34b0*/  BSYNC B0 ;  /* 0x0000000000007941 */ /* 0x000fea0003800000 */
.L_x_95:
        /* <DEDUP_REMOVED lines=13> */
.L_x_98:
[----:B------:R-:W-:Y:S05]  /*3590*/  BSYNC B0 ;  /* 0x0000000000007941 */ /* 0x000fea0003800000 */
.L_x_97:
        /* <DEDUP_REMOVED lines=13> */
.L_x_100:
[----:B------:R-:W-:Y:S05]  /*3670*/  BSYNC B0 ;  /* 0x0000000000007941 */ /* 0x000fea0003800000 */
.L_x_99:
        /* <DEDUP_REMOVED lines=13> */
.L_x_102:
[----:B------:R-:W-:Y:S05]  /*3750*/  BSYNC B0 ;  /* 0x0000000000007941 */ /* 0x000fea0003800000 */
.L_x_101:
        /* <DEDUP_REMOVED lines=13> */
.L_x_104:
[----:B------:R-:W-:Y:S05]  /*3830*/  BSYNC B0 ;  /* 0x0000000000007941 */ /* 0x000fea0003800000 */
.L_x_103:
        /* <DEDUP_REMOVED lines=13> */
.L_x_106:
[----:B------:R-:W-:Y:S05]  /*3910*/  BSYNC B0 ;  /* 0x0000000000007941 */ /* 0x000fea0003800000 */
.L_x_105:
        /* <DEDUP_REMOVED lines=13> */
.L_x_108:
[----:B------:R-:W-:Y:S05]  /*39f0*/  BSYNC B0 ;  /* 0x0000000000007941 */ /* 0x000fea0003800000 */
.L_x_107:
        /* <DEDUP_REMOVED lines=13> */
.L_x_110:
[----:B------:R-:W-:Y:S05]  /*3ad0*/  BSYNC B0 ;  /* 0x0000000000007941 */ /* 0x000fea0003800000 */
.L_x_109:
        /* <DEDUP_REMOVED lines=13> */
.L_x_112:
[----:B------:R-:W-:Y:S05]  /*3bb0*/  BSYNC B0 ;  /* 0x0000000000007941 */ /* 0x000fea0003800000 */
.L_x_111:
        /* <DEDUP_REMOVED lines=13> */
.L_x_114:
[----:B------:R-:W-:Y:S05]  /*3c90*/  BSYNC B0 ;  /* 0x0000000000007941 */ /* 0x000fea0003800000 */
.L_x_113:
        /* <DEDUP_REMOVED lines=13> */
.L_x_116:
[----:B------:R-:W-:Y:S05]  /*3d70*/  BSYNC B0 ;  /* 0x0000000000007941 */ /* 0x000fea0003800000 */
.L_x_115:
        /* <DEDUP_REMOVED lines=13> */
.L_x_118:
[----:B------:R-:W-:Y:S05]  /*3e50*/  BSYNC B0 ;  /* 0x0000000000007941 */ /* 0x000fea0003800000 */
.L_x_117:
        /* <DEDUP_REMOVED lines=13> */
.L_x_120:
[----:B------:R-:W-:Y:S05]  /*3f30*/  BSYNC B0 ;  /* 0x0000000000007941 */ /* 0x000fea0003800000 */
.L_x_119:
        /* <DEDUP_REMOVED lines=9> */
[----:B------:R-:W-:-:S13]  /*3fd0*/  ISETP.GT.AND P5, PT, R16, 0x40, P6 ;  /* 0x000000401000780c */ /* 0x000fda00037a4270 */
[----:B0-----:R-:W-:Y:S05]  /*3fe0*/  @!P5 BRA `(.L_x_122) ;  /* 0x000000000004d947 */ /* 0x001fea0003800000 */
[----:B------:R0:W5:Y:S02]  /*3ff0*/  LDG.E.LTC128B.U16 R56, desc[UR12][R6.64+0x50] ;  /* 0x0000500c06387981 */ /* 0x000164000c1e1520 */
.L_x_122:
[----:B------:R-:W-:Y:S05]  /*4000*/  BSYNC B0 ;  /* 0x0000000000007941 */ /* 0x000fea0003800000 */
.L_x_121:
        /* <DEDUP_REMOVED lines=12> */
.L_x_124:
[----:B------:R-:W-:Y:S05]  /*40d0*/  BSYNC B0 ;  /* 0x0000000000007941 */ /* 0x000fea0003800000 */
.L_x_123:
[----:B-----5:R-:W-:Y:S01]  /*40e0*/  HADD2.F32 R3, -RZ, R56.H0_H0 ;  /* 0x20000038ff037230 */ /* 0x020fe20000004100 */
[----:B------:R-:W-:Y:S01]  /*40f0*/  ISETP.GT.AND P6, PT, R16, 0x48, P6 ;  /* 0x000000481000780c */ /* 0x000fe200037c4270 */
[----:B------:R-:W-:Y:S03]  /*4100*/  BSSY B0, `(.L_x_125) ;  /* 0x000000a000007945 */ /* 0x000fe60003800000 */
[----:B------:R-:W-:Y:S01]  /*4110*/  FMUL R2, R3, R14 ;  /* 0x0000000e03027220 */ /* 0x000fe20000400000 */
[----:B------:R-:W-:-:S03]  /*4120*/  @P5 IMAD.MOV.U32 R3, RZ, RZ, R11 ;  /* 0x000000ffff035224 */ /* 0x000fc600078e000b */
[----:B------:R-:W-:-:S05]  /*4130*/  FFMA R2, R45, R0, R2 ;  /* 0x000000002d027223 */ /* 0x000fca0000000002 */
[----:B------:R-:W-:-:S04]  /*4140*/  F2FP.F16.F32.PACK_AB R2, RZ, R2 ;  /* 0x00000002ff02723e */ /* 0x000fc800000000ff */
[----:B------:R-:W-:Y:S01]  /*4150*/  PRMT R4, R2, 0x7610, R4 ;  /* 0x0000761002047816 */ /* 0x000fe20000000004 */
[----:B------:R-:W-:-:S05]  /*4160*/  @P5 IMAD.MOV.U32 R2, RZ, RZ, R10 ;  /* 0x000000ffff025224 */ /* 0x000fca00078e000a */
[----:B------:R0:W-:Y:S01]  /*4170*/  @P5 STG.E.U16 desc[UR12][R2.64+0x52], R4 ;  /* 0x0000520402005986 */ /* 0x0001e2000c10150c */
[----:B------:R-:W-:Y:S05]  /*4180*/  @!P6 BRA `(.L_x_126) ;  /* 0x000000000004e947 */ /* 0x000fea0003800000 */
[----:B------:R0:W5:Y:S02]  /*4190*/  LDG.E.LTC128B.U16 R56, desc[UR12][R8.64+0x50] ;  /* 0x0000500c08387981 */ /* 0x000164000c1e1520 */
.L_x_126:
[----:B------:R-:W-:Y:S05]  /*41a0*/  BSYNC B0 ;  /* 0x0000000000007941 */ /* 0x000fea0003800000 */
.L_x_125:
[----:B0----5:R-:W-:Y:S01]  /*41b0*/  HADD2.F32 R3, -RZ, R56.H0_H0 ;  /* 0x20000038ff037230 */ /* 0x021fe20000004100 */
[----:B------:R-:W-:Y:S01]  /*41c0*/  ISETP.GT.AND P4, PT, R16, 0x48, P4 ;  /* 0x000000481000780c */ /* 0x000fe20002784270 */
[----:B------:R-:W-:Y:S01]  /*41d0*/  @P6 IMAD.MOV.U32 R2, RZ, RZ, R18 ;  /* 0x000000ffff026224 */ /* 0x000fe200078e0012 */
[----:B------:R-:W-:Y:S02]  /*41e0*/  BSSY B0, `(.L_x_127) ;  /* 0x0000009000007945 */ /* 0x000fe40003800000 */
[----:B------:R-:W-:-:S04]  /*41f0*/  FMUL R3, R3, R14 ;  /* 0x0000000e03037220 */ /* 0x000fc80000400000 */
[----:B------:R-:W-:-:S05]  /*4200*/  FFMA R3, R46, R0, R3 ;  /* 0x000000002e037223 */ /* 0x000fca0000000003 */
[----:B------:R-:W-:-:S04]  /*4210*/  F2FP.F16.F32.PACK_AB R3, RZ, R3 ;  /* 0x00000003ff03723e */ /* 0x000fc800000000ff */
[----:B------:R-:W-:Y:S01]  /*4220*/  PRMT R4, R3, 0x7610, R4 ;  /* 0x0000761003047816 */ /* 0x000fe20000000004 */
[----:B------:R-:W-:-:S05]  /*4230*/  @P6 IMAD.MOV.U32 R3, RZ, RZ, R19 ;  /* 0x000000ffff036224 */ /* 0x000fca00078e0013 */
[----:B------:R0:W-:Y:S01]  /*4240*/  @P6 STG.E.U16 desc[UR12][R2.64+0x50], R4 ;  /* 0x0000500402006986 */ /* 0x0001e2000c10150c */
[----:B------:R-:W-:Y:S05]  /*4250*/  @!P4 BRA `(.L_x_128) ;  /* 0x000000000004c947 */ /* 0x000fea0003800000 */
[----:B------:R0:W5:Y:S02]  /*4260*/  LDG.E.LTC128B.U16 R56, desc[UR12][R8.64+0x52] ;  /* 0x0000520c08387981 */ /* 0x000164000c1e1520 */
.L_x_128:
[----:B------:R-:W-:Y:S05]  /*4270*/  BSYNC B0 ;  /* 0x0000000000007941 */ /* 0x000fea0003800000 */
.L_x_127:
[----:B0----5:R-:W-:Y:S01]  /*4280*/  HADD2.F32 R3, -RZ, R56.H0_H0 ;  /* 0x20000038ff037230 */ /* 0x021fe20000004100 */
        /* <DEDUP_REMOVED lines=11> */
.L_x_130:
[----:B------:R-:W-:Y:S05]  /*4340*/  BSYNC B0 ;  /* 0x0000000000007941 */ /* 0x000fea0003800000 */
.L_x_129:
        /* <DEDUP_REMOVED lines=12> */
.L_x_132:
[----:B------:R-:W-:Y:S05]  /*4410*/  BSYNC B0 ;  /* 0x0000000000007941 */ /* 0x000fea0003800000 */
.L_x_131:
        /* <DEDUP_REMOVED lines=12> */
.L_x_134:
[----:B------:R-:W-:Y:S05]  /*44e0*/  BSYNC B0 ;  /* 0x0000000000007941 */ /* 0x000fea0003800000 */
.L_x_133:
        /* <DEDUP_REMOVED lines=12> */
.L_x_136:
[----:B------:R-:W-:Y:S05]  /*45b0*/  BSYNC B0 ;  /* 0x0000000000007941 */ /* 0x000fea0003800000 */
.L_x_135:
        /* <DEDUP_REMOVED lines=12> */
.L_x_138:
[----:B------:R-:W-:Y:S05]  /*4680*/  BSYNC B0 ;  /* 0x0000000000007941 */ /* 0x000fea0003800000 */
.L_x_137:
        /* <DEDUP_REMOVED lines=12> */
.L_x_140:
[----:B------:R-:W-:Y:S05]  /*4750*/  BSYNC B0 ;  /* 0x0000000000007941 */ /* 0x000fea0003800000 */
.L_x_139:
        /* <DEDUP_REMOVED lines=9> */
.L_x_142:
[----:B------:R-:W-:Y:S05]  /*47f0*/  BSYNC B0 ;  /* 0x0000000000007941 */ /* 0x000fea0003800000 */
.L_x_141:
[----:B-----5:R-:W-:Y:S01]  /*4800*/  HADD2.F32 R3, -RZ, R56.H0_H0 ;  /* 0x20000038ff037230 */ /* 0x020fe20000004100 */
[----:B------:R-:W-:Y:S01]  /*4810*/  ISETP.GT.AND P0, PT, R16, 0x48, P0 ;  /* 0x000000481000780c */ /* 0x000fe20000704270 */
[----:B0-----:R-:W-:Y:S01]  /*4820*/  @P1 IMAD.MOV.U32 R2, RZ, RZ, R18 ;  /* 0x000000ffff021224 */ /* 0x001fe200078e0012 */
        /* <DEDUP_REMOVED lines=9> */
.L_x_144:
[----:B------:R-:W-:Y:S05]  /*48c0*/  BSYNC B0 ;  /* 0x0000000000007941 */ /* 0x000fea0003800000 */
.L_x_143:
[----:B0----5:R-:W-:-:S05]  /*48d0*/  HADD2.F32 R3, -RZ, R56.H0_H0 ;  /* 0x20000038ff037230 */ /* 0x021fca0000004100 */
[----:B------:R-:W-:-:S04]  /*48e0*/  FMUL R14, R3, R14 ;  /* 0x0000000e030e7220 */ /* 0x000fc80000400000 */
[----:B------:R-:W-:Y:S01]  /*48f0*/  FFMA R14, R55, R0, R14 ;  /* 0x00000000370e7223 */ /* 0x000fe2000000000e */
[----:B------:R-:W-:Y:S06]  /*4900*/  @!P0 EXIT ;  /* 0x000000000000894d */ /* 0x000fec0003800000 */
[----:B------:R-:W-:-:S05]  /*4910*/  F2FP.F16.F32.PACK_AB R14, RZ, R14 ;  /* 0x0000000eff0e723e */ /* 0x000fca00000000ff */
[----:B------:R-:W-:Y:S01]  /*4920*/  STG.E.U16 desc[UR12][R18.64+0x72], R14 ;  /* 0x0000720e12007986 */ /* 0x000fe2000c10150c */
[----:B------:R-:W-:Y:S05]  /*4930*/  EXIT ;  /* 0x000000000000794d */ /* 0x000fea0003800000 */
.L_x_22:
[----:B------:R-:W-:Y:S01]  /*4940*/  ULDC.64 UR4, c[0x0][0x650] ;  /* 0x0001940000047ab9 */ /* 0x000fe20000000a00 */
[-C--:B------:R-:W-:Y:S01]  /*4950*/  FMUL R56, R56, R0.reuse ;  /* 0x0000000038387220 */ /* 0x080fe20000400000 */
[----:B------:R-:W-:Y:S01]  /*4960*/  LEA R2, P1, R10, UR4, 0x1 ;  /* 0x000000040a027c11 */ /* 0x000fe2000f8208ff */
[----:B------:R-:W-:Y:S01]  /*4970*/  IMAD.SHL.U32 R7, R20, 0x2, RZ ;  /* 0x0000000214077824 */ /* 0x000fe200078e00ff */
[----:B------:R-:W-:Y:S01]  /*4980*/  ISETP.GT.AND P6, PT, R15, 0x1, PT ;  /* 0x000000010f00780c */ /* 0x000fe20003fc4270 */
[----:B------:R-:W-:Y:S01]  /*4990*/  FMUL R57, R57, R0 ;  /* 0x0000000039397220 */ /* 0x000fe20000400000 */
[----:B------:R-:W-:Y:S01]  /*49a0*/  F2FP.F16.F32.PACK_AB R56, RZ, R56 ;  /* 0x00000038ff38723e */ /* 0x000fe200000000ff */
[-C--:B------:R-:W-:Y:S01]  /*49b0*/  FMUL R58, R58, R0.reuse ;  /* 0x000000003a3a7220 */ /* 0x080fe20000400000 */
[----:B------:R-:W-:Y:S01]  /*49c0*/  LEA.HI.X R3, R10, UR5, R13, 0x1, P1 ;  /* 0x000000050a037c11 */ /* 0x000fe200088f0c0d */
[-C--:B------:R-:W-:Y:S01]  /*49d0*/  FMUL R59, R59, R0.reuse ;  /* 0x000000003b3b7220 */ /* 0x080fe20000400000 */
[----:B------:R-:W-:Y:S01]  /*49e0*/  ISETP.GT.AND P2, PT, R15, RZ, PT ;  /* 0x000000ff0f00720c */ /* 0x000fe20003f44270 */
[-C--:B------:R-:W-:Y:S01]  /*49f0*/  FMUL R60, R60, R0.reuse ;  /* 0x000000003c3c7220 */ /* 0x080fe20000400000 */
[C---:B------:R-:W-:Y:S01]  /*4a00*/  ISETP.GT.AND P1, PT, R16.reuse, RZ, P6 ;  /* 0x000000ff1000720c */ /* 0x040fe20003724270 */
[----:B------:R-:W-:Y:S01]  /*4a10*/  @P0 STG.E.U16 desc[UR12][R2.64], R56 ;  /* 0x0000003802000986 */ /* 0x000fe2000c10150c */
[----:B------:R-:W-:Y:S01]  /*4a20*/  ISETP.GT.AND P0, PT, R16, 0x8, P2 ;  /* 0x000000081000780c */ /* 0x000fe20001704270 */
[-C--:B------:R-:W-:Y:S01]  /*4a30*/  FMUL R61, R61, R0.reuse ;  /* 0x000000003d3d7220 */ /* 0x080fe20000400000 */
[----:B------:R-:W-:Y:S01]  /*4a40*/  SHF.L.U64.HI R19, R20, 0x1, R19 ;  /* 0x0000000114137819 */ /* 0x000fe20000010213 */
[----:B------:R-:W-:Y:S01]  /*4a50*/  FMUL R62, R62, R0 ;  /* 0x000000003e3e7220 */ /* 0x000fe20000400000 */
[----:B------:R-:W-:Y:S01]  /*4a60*/  IADD3 R4, P3, R7, R2, RZ ;  /* 0x0000000207047210 */ /* 0x000fe20007f7e0ff */
[-C--:B------:R-:W-:Y:S01]  /*4a70*/  FMUL R63, R63, R0.reuse ;  /* 0x000000003f3f7220 */ /* 0x080fe20000400000 */
[----:B------:R-:W-:Y:S01]  /*4a80*/  F2FP.F16.F32.PACK_AB R57, RZ, R57 ;  /* 0x00000039ff39723e */ /* 0x000fe200000000ff */
[----:B------:R-:W-:Y:S01]  /*4a90*/  FMUL R64, R64, R0 ;  /* 0x0000000040407220 */ /* 0x000fe20000400000 */
[----:B------:R-:W-:Y:S01]  /*4aa0*/  F2FP.F16.F32.PACK_AB R58, RZ, R58 ;  /* 0x0000003aff3a723e */ /* 0x000fe200000000ff */
[----:B------:R-:W-:Y:S01]  /*4ab0*/  IMAD.X R5, R19, 0x1, R3, P3 ;  /* 0x0000000113057824 */ /* 0x000fe200018e0603 */
[C---:B------:R-:W-:Y:S01]  /*4ac0*/  ISETP.GT.AND P5, PT, R15.reuse, 0x8, PT ;  /* 0x000000080f00780c */ /* 0x040fe20003fa4270 */
[----:B------:R-:W-:Y:S01]  /*4ad0*/  @P1 STG.E.U16 desc[UR12][R2.64+0x2], R57 ;  /* 0x0000023902001986 */ /* 0x000fe2000c10150c */
[----:B------:R-:W-:Y:S01]  /*4ae0*/  ISETP.GT.AND P4, PT, R15, 0x9, PT ;  /* 0x000000090f00780c */ /* 0x000fe20003f84270 */
[-C--:B------:R-:W-:Y:S01]  /*4af0*/  FMUL R65, R65, R0.reuse ;  /* 0x0000000041417220 */ /* 0x080fe20000400000 */
[C---:B------:R-:W-:Y:S01]  /*4b00*/  ISETP.GT.AND P2, PT, R16.reuse, 0x8, P6 ;  /* 0x000000081000780c */ /* 0x040fe20003744270 */
[----:B------:R-:W-:Y:S01]  /*4b10*/  @P0 STG.E.U16 desc[UR12][R4.64], R58 ;  /* 0x0000003a04000986 */ /* 0x000fe2000c10150c */
[----:B------:R-:W-:Y:S01]  /*4b20*/  ISETP.GT.AND P0, PT, R16, RZ, P5 ;  /* 0x000000ff1000720c */ /* 0x000fe20002f04270 */
[-C--:B------:R-:W-:Y:S01]  /*4b30*/  FMUL R66, R66, R0.reuse ;  /* 0x0000000042427220 */ /* 0x080fe20000400000 */
[----:B------:R-:W-:Y:S01]  /*4b40*/  ISETP.GT.AND P1, PT, R16, RZ, P4 ;  /* 0x000000ff1000720c */ /* 0x000fe20002724270 */
[-C--:B------:R-:W-:Y:S01]  /*4b50*/  FMUL R67, R67, R0.reuse ;  /* 0x0000000043437220 */ /* 0x080fe20000400000 */
[----:B------:R-:W-:Y:S01]  /*4b60*/  F2FP.F16.F32.PACK_AB R59, RZ, R59 ;  /* 0x0000003bff3b723e */ /* 0x000fe200000000ff */
[----:B------:R-:W-:Y:S01]  /*4b70*/  FMUL R68, R68, R0 ;  /* 0x0000000044447220 */ /* 0x000fe20000400000 */
[----:B------:R-:W-:Y:S01]  /*4b80*/  F2FP.F16.F32.PACK_AB R60, RZ, R60 ;  /* 0x0000003cff3c723e */ /* 0x000fe200000000ff */
[-C--:B------:R-:W-:Y:S01]  /*4b90*/  FMUL R69, R69, R0.reuse ;  /* 0x0000000045457220 */ /* 0x080fe20000400000 */
[----:B------:R-:W-:Y:S01]  /*4ba0*/  F2FP.F16.F32.PACK_AB R61, RZ, R61 ;  /* 0x0000003dff3d723e */ /* 0x000fe200000000ff */
[-C--:B------:R-:W-:Y:S01]  /*4bb0*/  FMUL R70, R70, R0.reuse ;  /* 0x0000000046467220 */ /* 0x080fe20000400000 */
[C---:B------:R-:W-:Y:S01]  /*4bc0*/  SHF.L.U64.HI R9, R17.reuse, 0x1, R18 ;  /* 0x0000000111097819 */ /* 0x040fe20000010212 */
[----:B------:R-:W-:Y:S01]  /*4bd0*/  IMAD.SHL.U32 R17, R17, 0x2, RZ ;  /* 0x0000000211117824 */ /* 0x000fe200078e00ff */
[----:B------:R-:W-:Y:S01]  /*4be0*/  @P2 STG.E.U16 desc[UR12][R4.64+0x2], R59 ;  /* 0x0000023b04002986 */ /* 0x000fe2000c10150c */
[----:B------:R-:W-:Y:S01]  /*4bf0*/  ISETP.GT.AND P2, PT, R16, 0x8, P5 ;  /* 0x000000081000780c */ /* 0x000fe20002f44270 */
[----:B------:R-:W-:Y:S01]  /*4c00*/  FMUL R71, R71, R0 ;  /* 0x0000000047477220 */ /* 0x000fe20000400000 */
[----:B------:R-:W-:Y:S01]  /*4c10*/  ISETP.GT.AND P3, PT, R15, 0x10, PT ;  /* 0x000000100f00780c */ /* 0x000fe20003f64270 */
[----:B------:R-:W-:Y:S01]  /*4c20*/  @P0 STG.E.U16 desc[UR12][R2.64+0x10], R60 ;  /* 0x0000103c02000986 */ /* 0x000fe2000c10150c */
[----:B------:R-:W-:Y:S01]  /*4c30*/  F2FP.F16.F32.PACK_AB R62, RZ, R62 ;  /* 0x0000003eff3e723e */ /* 0x000fe200000000ff */
[----:B------:R-:W-:Y:S01]  /*4c40*/  FMUL R72, R72, R0 ;  /* 0x0000000048487220 */ /* 0x000fe20000400000 */
[----:B------:R-:W-:Y:S01]  /*4c50*/  F2FP.F16.F32.PACK_AB R63, RZ, R63 ;  /* 0x0000003fff3f723e */ /* 0x000fe200000000ff */
[----:B------:R-:W-:Y:S01]  /*4c60*/  @P1 STG.E.U16 desc[UR12][R2.64+0x12], R61 ;  /* 0x0000123d02001986 */ /* 0x000fe2000c10150c */
[----:B------:R-:W-:Y:S01]  /*4c70*/  IADD3 R6, P0, P1, R17, R2, R7 ;  /* 0x0000000211067210 */ /* 0x000fe2000791e007 */
[----:B------:R-:W-:Y:S01]  /*4c80*/  FMUL R73, R73, R0 ;  /* 0x0000000049497220 */ /* 0x000fe20000400000 */
[----:B------:R-:W-:Y:S01]  /*4c90*/  F2FP.F16.F32.PACK_AB R64, RZ, R64 ;  /* 0x00000040ff40723e */ /* 0x000fe200000000ff */
[-C--:B------:R-:W-:Y:S01]  /*4ca0*/  FMUL R74, R74, R0.reuse ;  /* 0x000000004a4a7220 */ /* 0x080fe20000400000 */
[----:B------:R-:W-:Y:S01]  /*4cb0*/  IADD3.X R7, R9, R3, R19, P0, P1 ;  /* 0x0000000309077210 */ /* 0x000fe200007e2413 */
[----:B------:R-:W-:Y:S01]  /*4cc0*/  @P2 STG.E.U16 desc[UR12][R4.64+0x10], R62 ;  /* 0x0000103e04002986 */ /* 0x000fe2000c10150c */
[C---:B------:R-:W-:Y:S01]  /*4cd0*/  ISETP.GT.AND P1, PT, R16.reuse, 0x8, P4 ;  /* 0x000000081000780c */ /* 0x040fe20002724270 */
[-C--:B------:R-:W-:Y:S01]  /*4ce0*/  FMUL R75, R75, R0.reuse ;  /* 0x000000004b4b7220 */ /* 0x080fe20000400000 */
[----:B------:R-:W-:Y:S01]  /*4cf0*/  ISETP.GT.AND P0, PT, R16, RZ, P3 ;  /* 0x000000ff1000720c */ /* 0x000fe20001f04270 */
[-C--:B------:R-:W-:Y:S01]  /*4d00*/  FMUL R76, R76, R0.reuse ;  /* 0x000000004c4c7220 */ /* 0x080fe20000400000 */
[----:B------:R-:W-:Y:S01]  /*4d10*/  ISETP.GT.AND P2, PT, R15, 0x11, PT ;  /* 0x000000110f00780c */ /* 0x000fe20003f44270 */
[-C--:B------:R-:W-:Y:S01]  /*4d20*/  FMUL R77, R77, R0.reuse ;  /* 0x000000004d4d7220 */ /* 0x080fe20000400000 */
[----:B------:R-:W-:Y:S01]  /*4d30*/  F2FP.F16.F32.PACK_AB R65, RZ, R65 ;  /* 0x00000041ff41723e */ /* 0x000fe200000000ff */
[----:B------:R-:W-:Y:S01]  /*4d40*/  FMUL R78, R78, R0 ;  /* 0x000000004e4e7220 */ /* 0x000fe20000400000 */
[----:B------:R-:W-:Y:S01]  /*4d50*/  F2FP.F16.F32.PACK_AB R66, RZ, R66 ;  /* 0x00000042ff42723e */ /* 0x000fe200000000ff */
[-C--:B------:R-:W-:Y:S01]  /*4d60*/  FMUL R79, R79, R0.reuse ;  /* 0x000000004f4f7220 */ /* 0x080fe20000400000 */
[----:B------:R-:W-:Y:S01]  /*4d70*/  F2FP.F16.F32.PACK_AB R67, RZ, R67 ;  /* 0x00000043ff43723e */ /* 0x000fe200000000ff */
[----:B------:R-:W-:Y:S01]  /*4d80*/  FMUL R80, R80, R0 ;  /* 0x0000000050507220 */ /* 0x000fe20000400000 */
[----:B------:R-:W-:Y:S01]  /*4d90*/  F2FP.F16.F32.PACK_AB R68, RZ, R68 ;  /* 0x00000044ff44723e */ /* 0x000fe200000000ff */
[----:B------:R-:W-:Y:S01]  /*4da0*/  @P1 STG.E.U16 desc[UR12][R4.64+0x12], R63 ;  /* 0x0000123f04001986 */ /* 0x000fe2000c10150c */
[----:B------:R-:W-:Y:S01]  /*4db0*/  ISETP.GT.AND P1, PT, R15, 0x19, PT ;  /* 0x000000190f00780c */ /* 0x000fe20003f24270 */
[-C--:B------:R-:W-:Y:S01]  /*4dc0*/  FMUL R81, R81, R0.reuse ;  /* 0x0000000051517220 */ /* 0x080fe20000400000 */
[----:B------:R-:W-:Y:S01]  /*4dd0*/  F2FP.F16.F32.PACK_AB R69, RZ, R69 ;  /* 0x00000045ff45723e */ /* 0x000fe200000000ff */
[----:B------:R-:W-:Y:S01]  /*4de0*/  @P0 STG.E.U16 desc[UR12][R2.64+0x20], R64 ;  /* 0x0000204002000986 */ /* 0x000fe2000c10150c */
[----:B------:R-:W-:Y:S01]  /*4df0*/  ISETP.GT.AND P0, PT, R16, RZ, P2 ;  /* 0x000000ff1000720c */ /* 0x000fe20001704270 */
[----:B------:R-:W-:Y:S01]  /*4e00*/  FMUL R82, R82, R0 ;  /* 0x0000000052527220 */ /* 0x000fe20000400000 */
[----:B------:R-:W-:Y:S01]  /*4e10*/  F2FP.F16.F32.PACK_AB R70, RZ, R70 ;  /* 0x00000046ff46723e */ /* 0x000fe200000000ff */
        /* <DEDUP_REMOVED lines=10> */
[----:B------:R-:W-:Y:S01]  /*4ec0*/  @P0 STG.E.U16 desc[UR12][R2.64+0x22], R65 ;  /* 0x0000224102000986 */ /* 0x000fe2000c10150c */
[----:B------:R-:W-:Y:S01]  /*4ed0*/  ISETP.GT.AND P0, PT, R16, 0x8, P3 ;  /* 0x000000081000780c */ /* 0x000fe20001f04270 */
[-C--:B------:R-:W-:Y:S01]  /*4ee0*/  FMUL R24, R24, R0.reuse ;  /* 0x0000000018187220 */ /* 0x080fe20000400000 */
[----:B------:R-:W-:Y:S01]  /*4ef0*/  ISETP.GT.AND P5, PT, R15, 0x28, PT ;  /* 0x000000280f00780c */ /* 0x000fe20003fa4270 */
        /* <DEDUP_REMOVED lines=8> */
[-C--:B------:R-:W-:Y:S01]  /*4f80*/  FMUL R29, R29, R0.reuse ;  /* 0x000000001d1d7220 */ /* 0x080fe20000400000 */
[C---:B------:R-:W-:Y:S01]  /*4f90*/  ISETP.GT.AND P4, PT, R15.reuse, 0x30, PT ;  /* 0x000000300f00780c */ /* 0x040fe20003f84270 */
[----:B------:R-:W-:Y:S01]  /*4fa0*/  @P0 STG.E.U16 desc[UR12][R4.64+0x20], R66 ;  /* 0x0000204204000986 */ /* 0x000fe2000c10150c */
[----:B------:R-:W-:Y:S01]  /*4fb0*/  ISETP.GT.AND P0, PT, R16, 0x8, P2 ;  /* 0x000000081000780c */ /* 0x000fe20001704270 */
[-C--:B------:R-:W-:Y:S01]  /*4fc0*/  FMUL R30, R30, R0.reuse ;  /* 0x000000001e1e7220 */ /* 0x080fe20000400000 */
[----:B------:R-:W-:Y:S01]  /*4fd0*/  ISETP.GT.AND P2, PT, R15, 0x18, PT ;  /* 0x000000180f00780c */ /* 0x000fe20003f44270 */
[----:B------:R-:W-:Y:S01]  /*4fe0*/  FMUL R31, R31, R0 ;  /* 0x000000001f1f7220 */ /* 0x000fe20000400000 */
[----:B------:R-:W-:Y:S01]  /*4ff0*/  F2FP.F16.F32.PACK_AB R80, RZ, R80 ;  /* 0x00000050ff50723e */ /* 0x000fe200000000ff */
        /* <DEDUP_REMOVED lines=8> */
[----:B------:R-:W-:Y:S01]  /*5080*/  @P0 STG.E.U16 desc[UR12][R4.64+0x22], R67 ;  /* 0x0000224304000986 */ /* 0x000fe2000c10150c */
[----:B------:R-:W-:Y:S01]  /*5090*/  ISETP.GT.AND P0, PT, R16, RZ, P2 ;  /* 0x000000ff1000720c */ /* 0x000fe20001704270 */
[----:B------:R-:W-:Y:S01]  /*50a0*/  FMUL R36, R36, R0 ;  /* 0x0000000024247220 */ /* 0x000fe20000400000 */
[----:B------:R-:W-:Y:S01]  /*50b0*/  F2FP.F16.F32.PACK_AB R84, RZ, R84 ;  /* 0x00000054ff54723e */ /* 0x000fe200000000ff */
[-C--:B------:R-:W-:Y:S01]  /*50c0*/  FMUL R37, R37, R0.reuse ;  /* 0x0000000025257220 */ /* 0x080fe20000400000 */
[----:B------:R-:W-:Y:S01]  /*50d0*/  P2R R12, PR, RZ, 0x20 ;  /* 0x00000020ff0c7803 */ /* 0x000fe20000000000 */
        /* <DEDUP_REMOVED lines=9> */
[----:B------:R-:W-:Y:S01]  /*5170*/  ISETP.GT.AND P0, PT, R16, RZ, P1 ;  /* 0x000000ff1000720c */ /* 0x000fe20000f04270 */
        /* <DEDUP_REMOVED lines=13> */
[----:B------:R-:W-:Y:S01]  /*5250*/  ISETP.GT.AND P0, PT, R16, 0x8, P2 ;  /* 0x000000081000780c */ /* 0x000fe20001704270 */
        /* <DEDUP_REMOVED lines=17> */
[----:B------:R-:W-:-:S02]  /*5370*/  F2FP.F16.F32.PACK_AB R36, RZ, R36 ;  /* 0x00000024ff24723e */ /* 0x000fc400000000ff */
[----:B------:R-:W-:Y:S02]  /*5380*/  F2FP.F16.F32.PACK_AB R37, RZ, R37 ;  /* 0x00000025ff25723e */ /* 0x000fe400000000ff */
[----:B------:R-:W-:Y:S02]  /*5390*/  F2FP.F16.F32.PACK_AB R38, RZ, R38 ;  /* 0x00000026ff26723e */ /* 0x000fe400000000ff */
[----:B------:R-:W-:Y:S02]  /*53a0*/  F2FP.F16.F32.PACK_AB R39, RZ, R39 ;  /* 0x00000027ff27723e */ /* 0x000fe400000000ff */
[----:B------:R-:W-:Y:S01]  /*53b0*/  F2FP.F16.F32.PACK_AB R40, RZ, R40 ;  /* 0x00000028ff28723e */ /* 0x000fe200000000ff */
[----:B------:R-:W-:Y:S01]  /*53c0*/  @P0 STG.E.U16 desc[UR12][R4.64+0x32], R71 ;  /* 0x0000324704000986 */ /* 0x000fe2000c10150c */
[----:B------:R-:W-:Y:S02]  /*53d0*/  ISETP.GT.AND P0, PT, R16, RZ, P2 ;  /* 0x000000ff1000720c */ /* 0x000fe40001704270 */
[----:B------:R-:W-:-:S02]  /*53e0*/  F2FP.F16.F32.PACK_AB R41, RZ, R41 ;  /* 0x00000029ff29723e */ /* 0x000fc400000000ff */
[----:B------:R-:W-:Y:S02]  /*53f0*/  F2FP.F16.F32.PACK_AB R42, RZ, R42 ;  /* 0x0000002aff2a723e */ /* 0x000fe400000000ff */
[----:B------:R-:W-:Y:S02]  /*5400*/  F2FP.F16.F32.PACK_AB R43, RZ, R43 ;  /* 0x0000002bff2b723e */ /* 0x000fe400000000ff */
[----:B------:R-:W-:Y:S02]  /*5410*/  F2FP.F16.F32.PACK_AB R44, RZ, R44 ;  /* 0x0000002cff2c723e */ /* 0x000fe400000000ff */
[----:B------:R-:W-:Y:S02]  /*5420*/  F2FP.F16.F32.PACK_AB R45, RZ, R45 ;  /* 0x0000002dff2d723e */ /* 0x000fe400000000ff */
[----:B------:R-:W-:Y:S01]  /*5430*/  F2FP.F16.F32.PACK_AB R46, RZ, R46 ;  /* 0x0000002eff2e723e */ /* 0x000fe200000000ff */
[----:B------:R-:W-:Y:S01]  /*5440*/  @P0 STG.E.U16 desc[UR12][R2.64+0x40], R72 ;  /* 0x0000404802000986 */ /* 0x000fe2000c10150c */
[----:B------:R-:W-:-:S02]  /*5450*/  ISETP.GT.AND P0, PT, R16, RZ, P1 ;  /* 0x000000ff1000720c */ /* 0x000fc40000f04270 */
[----:B------:R-:W-:Y:S02]  /*5460*/  F2FP.F16.F32.PACK_AB R47, RZ, R47 ;  /* 0x0000002fff2f723e */ /* 0x000fe400000000ff */
[----:B------:R-:W-:Y:S02]  /*5470*/  F2FP.F16.F32.PACK_AB R48, RZ, R48 ;  /* 0x00000030ff30723e */ /* 0x000fe400000000ff */
[----:B------:R-:W-:Y:S02]  /*5480*/  F2FP.F16.F32.PACK_AB R49, RZ, R49 ;  /* 0x00000031ff31723e */ /* 0x000fe400000000ff */
[----:B------:R-:W-:Y:S02]  /*5490*/  F2FP.F16.F32.PACK_AB R50, RZ, R50 ;  /* 0x00000032ff32723e */ /* 0x000fe400000000ff */
[----:B------:R-:W-:Y:S02]  /*54a0*/  F2FP.F16.F32.PACK_AB R51, RZ, R51 ;  /* 0x00000033ff33723e */ /* 0x000fe400000000ff */
[----:B------:R-:W-:Y:S01]  /*54b0*/  F2FP.F16.F32.PACK_AB R52, RZ, R52 ;  /* 0x00000034ff34723e */ /* 0x000fe200000000ff */
[----:B------:R-:W-:Y:S01]  /*54c0*/  @P0 STG.E.U16 desc[UR12][R2.64+0x42], R73 ;  /* 0x0000424902000986 */ /* 0x000fe2000c10150c */
[----:B------:R-:W-:-:S02]  /*54d0*/  ISETP.GT.AND P0, PT, R16, 0x8, P2 ;  /* 0x000000081000780c */ /* 0x000fc40001704270 */
[----:B------:R-:W-:Y:S02]  /*54e0*/  ISETP.GT.AND P2, PT, R15, 0x38, PT ;  /* 0x000000380f00780c */ /* 0x000fe40003f44270 */
[----:B------:R-:W-:Y:S02]  /*54f0*/  F2FP.F16.F32.PACK_AB R53, RZ, R53 ;  /* 0x00000035ff35723e */ /* 0x000fe400000000ff */
[----:B------:R-:W-:-:S07]  /*5500*/  F2FP.F16.F32.PACK_AB R54, RZ, R54 ;  /* 0x00000036ff36723e */ /* 0x000fce00000000ff */
[----:B------:R-:W-:Y:S01]  /*5510*/  @P0 STG.E.U16 desc[UR12][R4.64+0x40], R74 ;  /* 0x0000404a04000986 */ /* 0x000fe2000c10150c */
[----:B------:R-:W-:-:S13]  /*5520*/  ISETP.GT.AND P0, PT, R16, 0x8, P1 ;  /* 0x000000081000780c */ /* 0x000fda0000f04270 */
[----:B------:R-:W-:Y:S01]  /*5530*/  @P0 STG.E.U16 desc[UR12][R4.64+0x42], R75 ;  /* 0x0000424b04000986 */ /* 0x000fe2000c10150c */
[----:B------:R-:W-:-:S13]  /*5540*/  ISETP.GT.AND P0, PT, R16, RZ, P5 ;  /* 0x000000ff1000720c */ /* 0x000fda0002f04270 */
[----:B------:R-:W-:Y:S01]  /*5550*/  @P0 STG.E.U16 desc[UR12][R2.64+0x50], R76 ;  /* 0x0000504c02000986 */ /* 0x000fe2000c10150c */
[----:B------:R-:W-:-:S04]  /*5560*/  ISETP.GT.AND P0, PT, R15, 0x29, PT ;  /* 0x000000290f00780c */ /* 0x000fc80003f04270 */
[----:B------:R-:W-:Y:S02]  /*5570*/  ISETP.GT.AND P1, PT, R16, RZ, P0 ;  /* 0x000000ff1000720c */ /* 0x000fe40000724270 */
[----:B------:R-:W-:-:S11]  /*5580*/  P2R R13, PR, RZ, 0x1 ;  /* 0x00000001ff0d7803 */ /* 0x000fd60000000000 */
[----:B------:R-:W-:Y:S01]  /*5590*/  @P1 STG.E.U16 desc[UR12][R2.64+0x52], R77 ;  /* 0x0000524d02001986 */ /* 0x000fe2000c10150c */
[----:B------:R-:W-:-:S13]  /*55a0*/  ISETP.GT.AND P1, PT, R16, 0x8, P5 ;  /* 0x000000081000780c */ /* 0x000fda0002f24270 */
[----:B------:R-:W-:Y:S01]  /*55b0*/  @P1 STG.E.U16 desc[UR12][R4.64+0x50], R78 ;  /* 0x0000504e04001986 */ /* 0x000fe2000c10150c */
[C---:B------:R-:W-:Y:S02]  /*55c0*/  ISETP.GT.AND P1, PT, R16.reuse, 0x8, P0 ;  /* 0x000000081000780c */ /* 0x040fe40000724270 */
[----:B------:R-:W-:-:S11]  /*55d0*/  ISETP.GT.AND P0, PT, R16, 0x8, P2 ;  /* 0x000000081000780c */ /* 0x000fd60001704270 */
[----:B------:R-:W-:Y:S01]  /*55e0*/  @P1 STG.E.U16 desc[UR12][R4.64+0x52], R79 ;  /* 0x0000524f04001986 */ /* 0x000fe2000c10150c */
[----:B------:R-:W-:-:S13]  /*55f0*/  ISETP.GT.AND P1, PT, R16, RZ, P4 ;  /* 0x000000ff1000720c */ /* 0x000fda0002724270 */
[----:B------:R-:W-:Y:S01]  /*5600*/  @P1 STG.E.U16 desc[UR12][R2.64+0x60], R80 ;  /* 0x0000605002001986 */ /* 0x000fe2000c10150c */
[----:B------:R-:W-:-:S13]  /*5610*/  ISETP.GT.AND P1, PT, R16, RZ, P3 ;  /* 0x000000ff1000720c */ /* 0x000fda0001f24270 */
[----:B------:R-:W-:Y:S01]  /*5620*/  @P1 STG.E.U16 desc[UR12][R2.64+0x62], R81 ;  /* 0x0000625102001986 */ /* 0x000fe2000c10150c */
[----:B------:R-:W-:-:S13]  /*5630*/  ISETP.GT.AND P1, PT, R16, 0x8, P4 ;  /* 0x000000081000780c */ /* 0x000fda0002724270 */
[----:B------:R-:W-:Y:S01]  /*5640*/  @P1 STG.E.U16 desc[UR12][R4.64+0x60], R82 ;  /* 0x0000605204001986 */ /* 0x000fe2000c10150c */
[----:B------:R-:W-:-:S13]  /*5650*/  ISETP.GT.AND P1, PT, R16, 0x8, P3 ;  /* 0x000000081000780c */ /* 0x000fda0001f24270 */
[----:B------:R-:W-:Y:S01]  /*5660*/  @P1 STG.E.U16 desc[UR12][R4.64+0x62], R83 ;  /* 0x0000625304001986 */ /* 0x000fe2000c10150c */
[----:B------:R-:W-:-:S05]  /*5670*/  IADD3 R10, P1, R17, R4, RZ ;  /* 0x00000004110a7210 */ /* 0x000fca0007f3e0ff */
[----:B------:R-:W-:Y:S01]  /*5680*/  IMAD.X R11, R9, 0x1, R5, P1 ;  /* 0x00000001090b7824 */ /* 0x000fe200008e0605 */
[----:B------:R-:W-:-:S13]  /*5690*/  ISETP.GT.AND P1, PT, R16, RZ, P2 ;  /* 0x000000ff1000720c */ /* 0x000fda0001724270 */
[----:B------:R-:W-:Y:S01]  /*56a0*/  @P1 STG.E.U16 desc[UR12][R2.64+0x70], R84 ;  /* 0x0000705402001986 */ /* 0x000fe2000c10150c */
[----:B------:R-:W-:-:S05]  /*56b0*/  IADD3 R8, P1, R17, R2, RZ ;  /* 0x0000000211087210 */ /* 0x000fca0007f3e0ff */
[----:B------:R-:W-:Y:S01]  /*56c0*/  IMAD.X R9, R9, 0x1, R3, P1 ;  /* 0x0000000109097824 */ /* 0x000fe200008e0603 */
[----:B------:R-:W-:-:S04]  /*56d0*/  ISETP.GT.AND P1, PT, R15, 0x39, PT ;  /* 0x000000390f00780c */ /* 0x000fc80003f24270 */
[----:B------:R-:W-:-:S13]  /*56e0*/  ISETP.GT.AND P5, PT, R16, RZ, P1 ;  /* 0x000000ff1000720c */ /* 0x000fda0000fa4270 */
[----:B------:R0:W-:Y:S01]  /*56f0*/  @P5 STG.E.U16 desc[UR12][R2.64+0x72], R85 ;  /* 0x0000725502005986 */ /* 0x0001e2000c10150c */
[----:B------:R-:W-:-:S03]  /*5700*/  ISETP.GT.AND P5, PT, R15, RZ, PT ;  /* 0x000000ff0f00720c */ /* 0x000fc60003fa4270 */
[----:B------:R-:W-:Y:S01]  /*5710*/  @P0 STG.E.U16 desc[UR12][R4.64+0x70], R86 ;  /* 0x0000705604000986 */ /* 0x000fe2000c10150c */
[----:B------:R-:W-:-:S13]  /*5720*/  ISETP.GT.AND P0, PT, R16, 0x8, P1 ;  /* 0x000000081000780c */ /* 0x000fda0000f04270 */
[----:B------:R-:W-:Y:S01]  /*5730*/  @P0 STG.E.U16 desc[UR12][R4.64+0x72], R87 ;  /* 0x0000725704000986 */ /* 0x000fe2000c10150c */
[C---:B------:R-:W-:Y:S02]  /*5740*/  ISETP.GT.AND P0, PT, R16.reuse, 0x40, P5 ;  /* 0x000000401000780c */ /* 0x040fe40002f04270 */
[----:B------:R-:W-:-:S11]  /*5750*/  ISETP.GT.AND P5, PT, R16, 0x48, P5 ;  /* 0x000000481000780c */ /* 0x000fd60002fa4270 */
[----:B------:R-:W-:Y:S01]  /*5760*/  @P0 STG.E.U16 desc[UR12][R8.64], R24 ;  /* 0x0000001808000986 */ /* 0x000fe2000c10150c */
[C---:B------:R-:W-:Y:S02]  /*5770*/  ISETP.GT.AND P0, PT, R16.reuse, 0x40, P6 ;  /* 0x000000401000780c */ /* 0x040fe40003704270 */
[----:B------:R-:W-:-:S11]  /*5780*/  ISETP.GT.AND P6, PT, R16, 0x48, P6 ;  /* 0x000000481000780c */ /* 0x000fd600037c4270 */
[----:B0-----:R-:W-:Y:S02]  /*5790*/  @P0 IMAD.MOV.U32 R2, RZ, RZ, R8 ;  /* 0x000000ffff020224 */ /* 0x001fe400078e0008 */
[----:B------:R-:W-:-:S05]  /*57a0*/  @P0 IMAD.MOV.U32 R3, RZ, RZ, R9 ;  /* 0x000000ffff030224 */ /* 0x000fca00078e0009 */
[----:B------:R0:W-:Y:S01]  /*57b0*/  @P0 STG.E.U16 desc[UR12][R2.64+0x2], R25 ;  /* 0x0000021902000986 */ /* 0x0001e2000c10150c */
[----:B------:R-:W-:-:S03]  /*57c0*/  ISETP.NE.AND P0, PT, R13, RZ, PT ;  /* 0x000000ff0d00720c */ /* 0x000fc60003f05270 */
[----:B------:R-:W-:Y:S01]  /*57d0*/  @P5 STG.E.U16 desc[UR12][R10.64], R26 ;  /* 0x0000001a0a005986 */ /* 0x000fe2000c10150c */
[----:B------:R-:W-:-:S03]  /*57e0*/  ISETP.NE.AND P5, PT, R12, RZ, PT ;  /* 0x000000ff0c00720c */ /* 0x000fc60003fa5270 */
[----:B------:R-:W-:Y:S01]  /*57f0*/  @P6 STG.E.U16 desc[UR12][R10.64+0x2], R27 ;  /* 0x0000021b0a006986 */ /* 0x000fe2000c10150c */
[----:B------:R-:W-:-:S04]  /*5800*/  ISETP.GT.AND P6, PT, R15, 0x8, PT ;  /* 0x000000080f00780c */ /* 0x000fc80003fc4270 */
[----:B------:R-:W-:-:S13]  /*5810*/  ISETP.GT.AND P6, PT, R16, 0x40, P6 ;  /* 0x000000401000780c */ /* 0x000fda00037c4270 */
[----:B0-----:R-:W-:Y:S02]  /*5820*/  @P6 IMAD.MOV.U32 R2, RZ, RZ, R8 ;  /* 0x000000ffff026224 */ /* 0x001fe400078e0008 */
[----:B------:R-:W-:-:S05]  /*5830*/  @P6 IMAD.MOV.U32 R3, RZ, RZ, R9 ;  /* 0x000000ffff036224 */ /* 0x000fca00078e0009 */
[----:B------:R0:W-:Y:S01]  /*5840*/  @P6 STG.E.U16 desc[UR12][R2.64+0x10], R28 ;  /* 0x0000101c02006986 */ /* 0x0001e2000c10150c */
[----:B------:R-:W-:-:S04]  /*5850*/  ISETP.GT.AND P6, PT, R15, 0x9, PT ;  /* 0x000000090f00780c */ /* 0x000fc80003fc4270 */
[----:B------:R-:W-:-:S13]  /*5860*/  ISETP.GT.AND P6, PT, R16, 0x40, P6 ;  /* 0x000000401000780c */ /* 0x000fda00037c4270 */
[----:B0-----:R-:W-:Y:S02]  /*5870*/  @P6 IMAD.MOV.U32 R2, RZ, RZ, R8 ;  /* 0x000000ffff026224 */ /* 0x001fe400078e0008 */
[----:B------:R-:W-:-:S05]  /*5880*/  @P6 IMAD.MOV.U32 R3, RZ, RZ, R9 ;  /* 0x000000ffff036224 */ /* 0x000fca00078e0009 */
[----:B------:R0:W-:Y:S01]  /*5890*/  @P6 STG.E.U16 desc[UR12][R2.64+0x12], R29 ;  /* 0x0000121d02006986 */ /* 0x0001e2000c10150c */
[----:B------:R-:W-:-:S04]  /*58a0*/  ISETP.GT.AND P6, PT, R15, 0x8, PT ;  /* 0x000000080f00780c */ /* 0x000fc80003fc4270 */
[----:B------:R-:W-:-:S13]  /*58b0*/  ISETP.GT.AND P6, PT, R16, 0x48, P6 ;  /* 0x000000481000780c */ /* 0x000fda00037c4270 */
        /* <DEDUP_REMOVED lines=66> */
[C---:B------:R-:W-:Y:S02]  /*5ce0*/  ISETP.GT.AND P6, PT, R16.reuse, 0x40, P5 ;  /* 0x000000401000780c */ /* 0x040fe40002fc4270 */
[----:B------:R-:W-:-:S11]  /*5cf0*/  ISETP.GT.AND P5, PT, R16, 0x48, P5 ;  /* 0x000000481000780c */ /* 0x000fd60002fa4270 */
        /* <DEDUP_REMOVED lines=9> */
[----:B------:R-:W-:Y:S01]  /*5d90*/  ISETP.GT.AND P4, PT, R16, 0x48, P4 ;  /* 0x000000481000780c */ /* 0x000fe20002784270 */
        /* <DEDUP_REMOVED lines=17> */
[----:B------:R0:W-:Y:S02]  /*5eb0*/  @P0 STG.E.U16 desc[UR12][R2.64+0x62], R49 ;  /* 0x0000623102000986 */ /* 0x0001e4000c10150c */
        /* <DEDUP_REMOVED lines=8> */
[----:B------:R0:W-:Y:S04]  /*5f40*/  @P6 STG.E.U16 desc[UR12][R2.64+0x70], R52 ;  /* 0x0000703402006986 */ /* 0x0001e8000c10150c */
[----:B------:R1:W-:Y:S01]  /*5f50*/  @P5 STG.E.U16 desc[UR12][R8.64+0x72], R53 ;  /* 0x0000723508005986 */ /* 0x0003e2000c10150c */
[----:B0-----:R-:W-:Y:S02]  /*5f60*/  @P2 IMAD.MOV.U32 R2, RZ, RZ, R6 ;  /* 0x000000ffff022224 */ /* 0x001fe400078e0006 */
[----:B------:R-:W-:-:S05]  /*5f70*/  @P2 IMAD.MOV.U32 R3, RZ, RZ, R7 ;  /* 0x000000ffff032224 */ /* 0x000fca00078e0007 */
[----:B------:R1:W-:Y:S01]  /*5f80*/  @P2 STG.E.U16 desc[UR12][R2.64+0x70], R54 ;  /* 0x0000703602002986 */ /* 0x0003e2000c10150c */
[----:B------:R-:W-:Y:S05]  /*5f90*/  @!P1 EXIT ;  /* 0x000000000000994d */ /* 0x000fea0003800000 */
[----:B------:R-:W-:-:S05]  /*5fa0*/  F2FP.F16.F32.PACK_AB R0, RZ, R0 ;  /* 0x00000000ff00723e */ /* 0x000fca00000000ff */
[----:B------:R-:W-:Y:S01]  /*5fb0*/  STG.E.U16 desc[UR12][R6.64+0x72], R0 ;  /* 0x0000720006007986 */ /* 0x000fe2000c10150c */
[----:B------:R-:W-:Y:S05]  /*5fc0*/  EXIT ;  /* 0x000000000000794d */ /* 0x000fea0003800000 */
.L_x_10:
[----:B------:R-:W-:-:S13]  /*5fd0*/  ISETP.NE.AND P0, PT, R6, RZ, PT ;  /* 0x000000ff0600720c */ /* 0x000fda0003f05270 */
[----:B------:R-:W-:Y:S05]  /*5fe0*/  @P0 EXIT ;  /* 0x000000000000094d */ /* 0x000fea0003800000 */
[----:B------:R-:W-:-:S13]  /*5ff0*/  ELECT P0, URZ, PT ;  /* 0x00000000003f782f */ /* 0x000fda0003800000 */
[----:B------:R-:W-:Y:S05]  /*6000*/  @!P0 BRA `(.L_x_145) ;  /* 0x00000008000c8947 */ /* 0x000fea0003800000 */
[----:B------:R-:W-:Y:S02]  /*6010*/  ISETP.GE.AND P0, PT, R3, 0x1, PT ;  /* 0x000000010300780c */ /* 0x000fe40003f06270 */
[----:B0-2---:R-:W-:-:S04]  /*6020*/  SHF.R.S32.HI R5, RZ, 0x1f, R8 ;  /* 0x0000001fff057819 */ /* 0x005fc80000011408 */
[----:B------:R-:W-:-:S07]  /*6030*/  LEA.HI R5, R5, R8, RZ, 0x7 ;  /* 0x0000000805057211 */ /* 0x000fce00078f38ff */
[----:B------:R-:W-:Y:S05]  /*6040*/  @!P0 BRA `(.L_x_145) ;  /* 0x0000000400fc8947 */ /* 0x000fea0003800000 */
[----:B-----5:R-:W0:Y:S01]  /*6050*/  S2R R0, SR_CTAID.X ;  /* 0x0000000000007919 */ /* 0x020e220000002500 */
[----:B------:R-:W-:Y:S01]  /*6060*/  LOP3.LUT R5, R5, 0xffffff80, RZ, 0xc0, !PT ;  /* 0xffffff8005057812 */ /* 0x000fe200078ec0ff */
[----:B------:R-:W-:Y:S01]  /*6070*/  ULDC UR4, c[0x0][0x384] ;  /* 0x0000e10000047ab9 */ /* 0x000fe20000000800 */
[C---:B------:R-:W-:Y:S01]  /*6080*/  LOP3.LUT P0, RZ, R8.reuse, 0x1f, RZ, 0xc0, !PT ;  /* 0x0000001f08ff7812 */ /* 0x040fe2000780c0ff */
[----:B------:R-:W1:Y:S01]  /*6090*/  S2R R10, SR_CTAID.Y ;  /* 0x00000000000a7919 */ /* 0x000e620000002600 */
[----:B------:R-:W-:Y:S01]  /*60a0*/  ULDC UR5, c[0x0][0x388] ;  /* 0x0000e20000057ab9 */ /* 0x000fe20000000800 */
[----:B------:R-:W-:Y:S01]  /*60b0*/  IMAD.IADD R5, R8, 0x1, -R5 ;  /* 0x0000000108057824 */ /* 0x000fe200078e0a05 */
[----:B------:R-:W-:Y:S01]  /*60c0*/  LOP3.LUT R20, R2, 0x2, RZ, 0xfc, !PT ;  /* 0x0000000202147812 */ /* 0x000fe200078efcff */
[----:B------:R-:W-:Y:S01]  /*60d0*/  VIADD R21, R3, 0x1 ;  /* 0x0000000103157836 */ /* 0x000fe20000000000 */
[----:B------:R-:W-:Y:S01]  /*60e0*/  CS2R R6, SRZ ;  /* 0x0000000000067805 */ /* 0x000fe2000001ff00 */
[----:B------:R-:W-:Y:S01]  /*60f0*/  IMAD.MOV.U32 R4, RZ, RZ, RZ ;  /* 0x000000ffff047224 */ /* 0x000fe200078e00ff */
[----:B------:R-:W-:-:S02]  /*6100*/  ISETP.NE.AND P1, PT, R5, RZ, PT ;  /* 0x000000ff0500720c */ /* 0x000fc40003f25270 */
[----:B------:R-:W-:Y:S02]  /*6110*/  CS2R R8, SRZ ;  /* 0x0000000000087805 */ /* 0x000fe4000001ff00 */
[----:B------:R-:W-:Y:S01]  /*6120*/  ISETP.NE.OR P0, PT, R5, RZ, !P0 ;  /* 0x000000ff0500720c */ /* 0x000fe20004705670 */
[----:B------:R-:W-:Y:S02]  /*6130*/  IMAD.MOV.U32 R5, RZ, RZ, 0x1 ;  /* 0x00000001ff057424 */ /* 0x000fe400078e00ff */
[----:B0-----:R-:W-:-:S04]  /*6140*/  IMAD.SHL.U32 R16, R0, 0x80, RZ ;  /* 0x0000008000107824 */ /* 0x001fc800078e00ff */
[----:B------:R-:W-:-:S04]  /*6150*/  IMAD.HI.U32 R0, R16, UR4, RZ ;  /* 0x0000000410007c27 */ /* 0x000fc8000f8e00ff */
[----:B-1----:R-:W-:Y:S01]  /*6160*/  IMAD.SHL.U32 R18, R10, 0x40, RZ ;  /* 0x000000400a127824 */ /* 0x002fe200078e00ff */
[----:B------:R-:W-:-:S07]  /*6170*/  SHF.R.U32.HI R0, RZ, UR5, R0 ;  /* 0x00000005ff007c19 */ /* 0x000fce0008011600 */
.L_x_149:
[----:B------:R-:W0:Y:S01]  /*6180*/  S2R R11, SR_CgaCtaId ;  /* 0x00000000000b7919 */ /* 0x000e220000008800 */
[----:B------:R-:W-:-:S04]  /*6190*/  MOV R10, 0x400 ;  /* 0x00000400000a7802 */ /* 0x000fc80000000f00 */
[----:B0-----:R-:W-:Y:S02]  /*61a0*/  LEA R19, R11, R10, 0x18 ;  /* 0x0000000a0b137211 */ /* 0x001fe400078ec0ff */
[----:B------:R-:W-:-:S03]  /*61b0*/  SHF.L.U32 R10, R5, 0x1f, RZ ;  /* 0x0000001f050a7819 */ /* 0x000fc600000006ff */
[----:B------:R-:W-:-:S07]  /*61c0*/  IMAD R17, R4, 0x8, R19 ;  /* 0x0000000804117824 */ /* 0x000fce00078e0213 */
.L_x_146:
[----:B0-----:R0:W1:Y:S02]  /*61d0*/  SYNCS.PHASECHK.TRANS64.TRYWAIT P2, [R17+URZ+0x36048], R10 ;  /* 0x0360480a110075a7 */ /* 0x001064000804017f */
[----:B-1----:R-:W-:Y:S05]  /*61e0*/  @!P2 NANOSLEEP.SYNCS 0x989680 ;  /* 0x009896800000a95d */ /* 0x002fea0003900000 */
[----:B------:R-:W1:Y:S02]  /*61f0*/  @!P2 SYNCS.PHASECHK.TRANS64 P2, [R17+URZ+0x36048], R10 ;  /* 0x0360480a1100a5a7 */ /* 0x000e64000804007f */
[----:B-1----:R-:W-:Y:S05]  /*6200*/  @!P2 BRA `(.L_x_146) ;  /* 0xfffffffc00f0a947 */ /* 0x002fea000383ffff */
[----:B0-----:R-:W0:Y:S02]  /*6210*/  @!P1 LDC R10, c[0x0][0x580] ;  /* 0x00016000ff0a9b82 */ /* 0x001e240000000800 */
[----:B0-----:R0:W-:Y:S02]  /*6220*/  @!P1 SYNCS.ARRIVE.TRANS64 RZ, [R17+URZ+0x36000], R10 ;  /* 0x0360000a11ff99a7 */ /* 0x0011e4000800003f */
[----:B0-----:R-:W-:-:S04]  /*6230*/  PRMT R10, R20, 0x9910, RZ ;  /* 0x00009910140a7816 */ /* 0x001fc800000000ff */
[----:B------:R-:W-:-:S13]  /*6240*/  ISETP.NE.AND P2, PT, R10, 0x2, PT ;  /* 0x000000020a00780c */ /* 0x000fda0003f45270 */
[----:B------:R-:W-:Y:S05]  /*6250*/  @P2 BRA `(.L_x_147) ;  /* 0x0000000000042947 */ /* 0x000fea0003800000 */
[----:B------:R-:W-:Y:S01]  /*6260*/  BPT.TRAP 0x1 ;  /* 0x000000040000795c */ /* 0x000fe20000300000 */
.L_x_147:
[----:B------:R-:W-:Y:S05]  /*6270*/  @P0 BRA `(.L_x_148) ;  /* 0x0000000000040947 */ /* 0x000fea0003800000 */
[----:B------:R-:W-:Y:S01]  /*6280*/  BPT.TRAP 0x1 ;  /* 0x000000040000795c */ /* 0x000fe20000300000 */
.L_x_148:
[----:B------:R-:W0:Y:S01]  /*6290*/  LDC R13, c[0x0][0x380] ;  /* 0x0000e000ff0d7b82 */ /* 0x000e220000000800 */
[----:B------:R-:W-:Y:S01]  /*62a0*/  R2UR UR4, R0 ;  /* 0x00000000000472ca */ /* 0x000fe200000e0000 */
[----:B------:R-:W-:Y:S01]  /*62b0*/  ULDC UR14, c[0x0][0x38c] ;  /* 0x0000e300000e7ab9 */ /* 0x000fe20000000800 */
[----:B------:R-:W-:Y:S01]  /*62c0*/  R2UR UR13, R16 ;  /* 0x00000000100d72ca */ /* 0x000fe200000e0000 */
[----:B------:R-:W-:Y:S01]  /*62d0*/  UISETP.NE.AND UP0, UPT, UR14, 0x1, UPT ;  /* 0x000000010e00788c */ /* 0x000fe2000bf05270 */
[C---:B------:R-:W-:Y:S01]  /*62e0*/  R2UR UR18, R8.reuse ;  /* 0x00000000081272ca */ /* 0x040fe200000e0000 */
[----:B------:R-:W-:Y:S01]  /*62f0*/  VIADD R8, R8, 0x1 ;  /* 0x0000000108087836 */ /* 0x000fe20000000000 */
[----:B------:R-:W-:Y:S01]  /*6300*/  ULDC UR24, c[0x0][0x398] ;  /* 0x0000e60000187ab9 */ /* 0x000fe20000000800 */
[----:B------:R-:W1:Y:S01]  /*6310*/  LDC.64 R10, c[0x0][0x3f8] ;  /* 0x0000fe00ff0a7b82 */ /* 0x000e620000000a00 */
[----:B------:R-:W-:Y:S01]  /*6320*/  R2UR UR16, R4 ;  /* 0x00000000041072ca */ /* 0x000fe200000e0000 */
[----:B------:R-:W-:Y:S01]  /*6330*/  ULDC UR12, c[0x0][0x3ec] ;  /* 0x0000fb00000c7ab9 */ /* 0x000fe20000000800 */
[----:B------:R-:W-:Y:S01]  /*6340*/  R2UR UR17, R17 ;  /* 0x00000000111172ca */ /* 0x000fe200000e0000 */
[----:B------:R-:W-:Y:S01]  /*6350*/  VIADD R21, R21, 0xffffffff ;  /* 0xffffffff15157836 */ /* 0x000fe20000000000 */
[----:B------:R-:W-:Y:S01]  /*6360*/  ULDC.64 UR28, c[0x0][0x198] ;  /* 0x00006600001c7ab9 */ /* 0x000fe20000000a00 */
[----:B------:R-:W-:Y:S01]  /*6370*/  ULDC.64 UR20, c[0x0][0x3f0] ;  /* 0x0000fc0000147ab9 */ /* 0x000fe20000000a00 */
[----:B------:R-:W-:Y:S01]  /*6380*/  @UP0 ULDC.64 UR8, c[0x0][0x390] ;  /* 0x0000e40000080ab9 */ /* 0x000fe20000000a00 */
[----:B---34-:R-:W1:Y:S01]  /*6390*/  LDC.64 R14, c[0x0][0x3d0] ;  /* 0x0000f400ff0e7b82 */ /* 0x018e620000000a00 */
[----:B------:R-:W-:Y:S01]  /*63a0*/  ISETP.GT.AND P6, PT, R21, 0x1, PT ;  /* 0x000000011500780c */ /* 0x000fe20003fc4270 */
[----:B------:R-:W-:Y:S01]  /*63b0*/  USHF.L.U32 UR18, UR18, 0x6, URZ ;  /* 0x0000000612127899 */ /* 0x000fe2000800063f */
[----:B------:R-:W-:Y:S01]  /*63c0*/  UMOV UR26, 0x0 ;  /* 0x00000000001a7882 */ /* 0x000fe20000000000 */
[----:B------:R-:W-:-:S04]  /*63d0*/  UMOV UR27, 0x10000000 ;  /* 0x10000000001b7882 */ /* 0x000fc80000000000 */
[----:B------:R-:W2:Y:S01]  /*63e0*/  LDC R12, c[0x0][0x400] ;  /* 0x00010000ff0c7b82 */ /* 0x000ea20000000800 */
[----:B0-----:R-:W-:Y:S01]  /*63f0*/  ISETP.NE.AND P2, PT, R13, 0x1, PT ;  /* 0x000000010d00780c */ /* 0x001fe20003f45270 */
[----:B------:R-:W-:-:S12]  /*6400*/  UIADD3 UR17, UR17, 0x36000, URZ ;  /* 0x0003600011117890 */ /* 0x000fd8000fffe03f */
[----:B------:R-:W-:Y:S01]  /*6410*/  @P2 IMAD.U32 R22, RZ, RZ, UR4 ;  /* 0x00000004ff162e24 */ /* 0x000fe2000f8e00ff */
[----:B------:R-:W-:Y:S01]  /*6420*/  ULDC.64 UR4, c[0x0][0x3c8] ;  /* 0x0000f20000047ab9 */ /* 0x000fe20000000a00 */
[----:B-1----:R-:W-:Y:S02]  /*6430*/  IMAD R11, R7, R14, R11 ;  /* 0x0000000e070b7224 */ /* 0x002fe400078e020b */
[----:B------:R-:W-:Y:S01]  /*6440*/  IMAD R10, R9, UR5, R10 ;  /* 0x00000005090a7c24 */ /* 0x000fe2000f8e020a */
[----:B------:R-:W-:Y:S02]  /*6450*/  @P2 R2UR UR13, R22 ;  /* 0x00000000160d22ca */ /* 0x000fe400000e0000 */
[----:B------:R-:W-:Y:S01]  /*6460*/  ISETP.NE.AND P2, PT, R8, UR15, PT ;  /* 0x0000000f08007c0c */ /* 0x000fe2000bf45270 */
[----:B------:R-:W-:Y:S02]  /*6470*/  IMAD.U32 R11, R11, 0x20, R10 ;  /* 0x000000200b0b7824 */ /* 0x000fe400078e000a */
[----:B--2---:R-:W-:Y:S01]  /*6480*/  IMAD R12, R6, R15, R12 ;  /* 0x0000000f060c7224 */ /* 0x004fe200078e020c */
[----:B------:R-:W-:Y:S01]  /*6490*/  SEL R8, R8, RZ, P2 ;  /* 0x000000ff08087207 */ /* 0x000fe20001000000 */
[----:B------:R-:W0:Y:S02]  /*64a0*/  LDC.64 R14, c[0x0][0x3e0] ;  /* 0x0000f800ff0e7b82 */ /* 0x000e240000000a00 */
[----:B------:R-:W-:-:S04]  /*64b0*/  IMAD.U32 R11, R12, 0x400, R11 ;  /* 0x000004000c0b7824 */ /* 0x000fc800078e000b */
[----:B------:R-:W-:Y:S01]  /*64c0*/  UIMAD.WIDE.U32 UR6, UR13, UR8, URZ ;  /* 0x000000080d0672a5 */ /* 0x000fe2000f8e003f */
[----:B------:R-:W-:Y:S01]  /*64d0*/  R2UR UR25, R11 ;  /* 0x000000000b1972ca */ /* 0x000fe200000e0000 */
[----:B------:R-:W-:Y:S01]  /*64e0*/  UIADD3 UR6, -UR13, URZ, URZ ;  /* 0x0000003f0d067290 */ /* 0x000fe2000fffe13f */
[----:B------:R-:W-:Y:S01]  /*64f0*/  VIADD R11, R6, 0x1 ;  /* 0x00000001060b7836 */ /* 0x000fe20000000000 */
[----:B------:R-:W-:Y:S01]  /*6500*/  UMOV UR5, UR13 ;  /* 0x0000000d00057c82 */ /* 0x000fe20008000000 */
[----:B------:R-:W-:Y:S02]  /*6510*/  @UP0 USHF.R.U32.HI UR5, URZ, UR9, UR7 ;  /* 0x000000093f050299 */ /* 0x000fe40008011607 */
[----:B------:R-:W-:Y:S01]  /*6520*/  UISETP.NE.AND UP0, UPT, UR24, 0x1, UPT ;  /* 0x000000011800788c */ /* 0x000fe2000bf05270 */
[----:B------:R-:W-:Y:S01]  /*6530*/  IMAD R10, R13, UR6, R16 ;  /* 0x000000060d0a7c24 */ /* 0x000fe2000f8e0210 */
[----:B------:R-:W-:Y:S01]  /*6540*/  R2UR UR7, R19 ;  /* 0x00000000130772ca */ /* 0x000fe200000e0000 */
[----:B------:R-:W-:Y:S01]  /*6550*/  VIADD R13, R9, 0x1 ;  /* 0x00000001090d7836 */ /* 0x000fe20000000000 */
[----:B------:R-:W-:Y:S01]  /*6560*/  ULDC.64 UR8, c[0x0][0x3c0] ;  /* 0x0000f00000087ab9 */ /* 0x000fe20000000a00 */
[----:B------:R-:W-:Y:S01]  /*6570*/  @P2 IMAD.MOV R13, RZ, RZ, R9 ;  /* 0x000000ffff0d2224 */ /* 0x000fe200078e0209 */
[----:B------:R-:W-:Y:S01]  /*6580*/  R2UR UR19, R10 ;  /* 0x000000000a1372ca */ /* 0x000fe200000e0000 */
[C---:B------:R-:W-:Y:S01]  /*6590*/  IMAD R19, R4.reuse, 0x2000, R19 ;  /* 0x0000200004137824 */ /* 0x040fe200078e0213 */
[----:B------:R-:W-:Y:S01]  /*65a0*/  UMOV UR22, UR5 ;  /* 0x0000000500167c82 */ /* 0x000fe20008000000 */
[----:B------:R-:W-:Y:S01]  /*65b0*/  VIADD R10, R7, 0x1 ;  /* 0x00000001070a7836 */ /* 0x000fe20000000000 */
[----:B------:R-:W-:Y:S01]  /*65c0*/  UIADD3 UR6, UP1, UR28, 0xf0, URZ ;  /* 0x000000f01c067890 */ /* 0x000fe2000ff3e03f */
[----:B0-----:R-:W-:Y:S01]  /*65d0*/  ISETP.NE.AND P3, PT, R13, R14, PT ;  /* 0x0000000e0d00720c */ /* 0x001fe20003f65270 */
[----:B------:R-:W-:Y:S01]  /*65e0*/  @UP0 ULDC UR10, c[0x0][0x39c] ;  /* 0x0000e700000a0ab9 */ /* 0x000fe20000000800 */
[----:B------:R-:W-:Y:S01]  /*65f0*/  @UP0 ULDC UR30, c[0x0][0x3a0] ;  /* 0x0000e800001e0ab9 */ /* 0x000fe20000000800 */
[----:B------:R-:W-:Y:S01]  /*6600*/  UIMAD.WIDE.U32 UR10, UR5, UR10, URZ ;  /* 0x0000000a050a72a5 */ /* 0x000fe2000f8e003f */
[----:B------:R-:W-:Y:S01]  /*6610*/  R2UR UR23, R19 ;  /* 0x00000000131772ca */ /* 0x000fe200000e0000 */
[----:B------:R-:W-:Y:S01]  /*6620*/  ULEA UR16, UR16, UR7, 0xe ;  /* 0x0000000710107291 */ /* 0x000fe2000f8e703f */
[----:B------:R-:W-:Y:S01]  /*6630*/  VIADD R4, R4, 0x1 ;  /* 0x0000000104047836 */ /* 0x000fe20000000000 */
[----:B------:R-:W-:-:S02]  /*6640*/  @UP0 USHF.R.U32.HI UR22, URZ, UR30, UR11 ;  /* 0x0000001e3f160299 */ /* 0x000fc4000801160b */
[----:B------:R-:W-:Y:S01]  /*6650*/  UIMAD UR19, UR19, UR8, UR12 ;  /* 0x00000008131372a4 */ /* 0x000fe2000f8e020c */
[----:B------:R-:W-:Y:S01]  /*6660*/  R2UR UR12, R9 ;  /* 0x00000000090c72ca */ /* 0x000fe200000e0000 */
[----:B------:R-:W-:Y:S01]  /*6670*/  UIADD3 UR7, -UR5, URZ, URZ ;  /* 0x0000003f05077290 */ /* 0x000fe2000fffe13f */
[----:B------:R-:W-:Y:S01]  /*6680*/  R2UR UR10, R18 ;  /* 0x00000000120a72ca */ /* 0x000fe200000e0000 */
[----:B------:R-:W-:Y:S01]  /*6690*/  UIADD3 UR8, -UR22, URZ, URZ ;  /* 0x0000003f16087290 */ /* 0x000fe2000fffe13f */
[----:B------:R-:W-:Y:S01]  /*66a0*/  @P3 IMAD.MOV R10, RZ, RZ, R7 ;  /* 0x000000ffff0a3224 */ /* 0x000fe200078e0207 */
[----:B------:R-:W-:Y:S01]  /*66b0*/  UIMAD UR7, UR14, UR7, UR13 ;  /* 0x000000070e0772a4 */ /* 0x000fe2000f8e020d */
[----:B------:R-:W-:Y:S01]  /*66c0*/  R2UR UR13, R7 ;  /* 0x00000000070d72ca */ /* 0x000fe200000e0000 */
[----:B------:R-:W-:Y:S01]  /*66d0*/  UIMAD UR5, UR24, UR8, UR5 ;  /* 0x00000008180572a4 */ /* 0x000fe2000f8e0205 */
[----:B------:R-:W-:Y:S01]  /*66e0*/  R2UR UR14, R6 ;  /* 0x00000000060e72ca */ /* 0x000fe200000e0000 */
[----:B------:R-:W-:Y:S01]  /*66f0*/  UIADD3 UR28, UP2, UR28, 0x270, URZ ;  /* 0x000002701c1c7890 */ /* 0x000fe2000ff5e03f */
[----:B------:R-:W-:Y:S01]  /*6700*/  ISETP.NE.AND P4, PT, R10, R15, PT ;  /* 0x0000000f0a00720c */ /* 0x000fe20003f85270 */
[----:B------:R-:W-:Y:S01]  /*6710*/  UIMAD UR20, UR7, UR9, UR20 ;  /* 0x00000009071472a4 */ /* 0x000fe2000f8e0214 */
[C---:B------:R-:W-:Y:S01]  /*6720*/  ISETP.NE.AND P5, PT, R4.reuse, 0x9, PT ;  /* 0x000000090400780c */ /* 0x040fe20003fa5270 */
[----:B------:R-:W-:Y:S01]  /*6730*/  UIMAD UR21, UR5, UR4, UR21 ;  /* 0x00000004051572a4 */ /* 0x000fe2000f8e0215 */
[----:B------:R-:W-:Y:S01]  /*6740*/  SEL R9, R13, RZ, P3 ;  /* 0x000000ff0d097207 */ /* 0x000fe20001800000 */
[----:B------:R-:W-:Y:S01]  /*6750*/  UIADD3.X UR7, URZ, UR29, URZ, UP1, !UPT ;  /* 0x0000001d3f077290 */ /* 0x000fe20008ffe43f */
[----:B------:R-:W-:Y:S01]  /*6760*/  SEL R12, RZ, 0x1, P5 ;  /* 0x00000001ff0c7807 */ /* 0x000fe20002800000 */
[----:B------:R-:W-:Y:S01]  /*6770*/  UPRMT UR4, UR25, 0x5410, URZ ;  /* 0x0000541019047896 */ /* 0x000fe2000800003f */
[----:B------:R-:W-:Y:S01]  /*6780*/  SEL R4, R4, RZ, P5 ;  /* 0x000000ff04047207 */ /* 0x000fe20002800000 */
[----:B------:R-:W-:Y:S01]  /*6790*/  UIADD3 UR8, UR23, 0x24000, URZ ;  /* 0x0002400017087890 */ /* 0x000fe2000fffe03f */
[----:B------:R-:W-:Y:S01]  /*67a0*/  LOP3.LUT R5, R5, R12, RZ, 0x3c, !PT ;  /* 0x0000000c05057212 */ /* 0x000fe200078e3cff */
[----:B------:R-:W-:Y:S01]  /*67b0*/  UIADD3.X UR29, URZ, UR29, URZ, UP2, !UPT ;  /* 0x0000001d3f1d7290 */ /* 0x000fe200097fe43f */
[----:B------:R-:W-:Y:S01]  /*67c0*/  SEL R7, R10, RZ, P4 ;  /* 0x000000ff0a077207 */ /* 0x000fe20002000000 */
[----:B------:R-:W-:Y:S01]  /*67d0*/  UMOV UR9, UR17 ;  /* 0x0000001100097c82 */ /* 0x000fe20008000000 */
[----:B------:R-:W-:Y:S01]  /*67e0*/  UMOV UR11, UR18 ;  /* 0x00000012000b7c82 */ /* 0x000fe20008000000 */
[----:B------:R-:W-:Y:S01]  /*67f0*/  @P4 IMAD.MOV R11, RZ, RZ, R6 ;  /* 0x000000ffff0b4224 */ /* 0x000fe200078e0206 */
[----:B------:R1:W-:Y:S03]  /*6800*/  UTMALDG.5D.IM2COL [UR16], [UR6], UR4 ;  /* 0x00000010060073b4 */ /* 0x0003e60008060004 */
[----:B------:R-:W-:Y:S01]  /*6810*/  IMAD.MOV.U32 R6, RZ, RZ, R11 ;  /* 0x000000ffff067224 */ /* 0x000fe200078e000b */
[----:B------:R1:W-:Y:S02]  /*6820*/  UTMALDG.5D [UR8], [UR28], desc[UR26] ;  /* 0x00001a081c0075b4 */ /* 0x0003e40008021000 */
[----:B-1----:R-:W-:Y:S05]  /*6830*/  @P6 BRA `(.L_x_149) ;  /* 0xfffffff800506947 */ /* 0x002fea000383ffff */
.L_x_145:
[----:B------:R-:W-:Y:S01]  /*6840*/  ISETP.GE.U32.AND P2, PT, R3, 0x9, PT ;  /* 0x000000090300780c */ /* 0x000fe20003f46070 */
[----:B------:R-:W-:Y:S05]  /*6850*/  WARPSYNC.ALL ;  /* 0x0000000000007948 */ /* 0x000fea0003800000 */
[----:B------:R-:W-:-:S07]  /*6860*/  ELECT P1, URZ, PT ;  /* 0x00000000003f782f */ /* 0x000fce0003820000 */
[----:B0-2---:R-:W-:-:S05]  /*6870*/  @P2 IMAD.WIDE.U32 R4, R3, 0x38e38e39, RZ ;  /* 0x38e38e3903042825 */ /* 0x005fca00078e00ff */
[----:B-----5:R-:W-:-:S04]  /*6880*/  @P2 SHF.R.U32.HI R0, RZ, 0x1, R5 ;  /* 0x00000001ff002819 */ /* 0x020fc80000011605 */
[----:B------:R-:W-:-:S04]  /*6890*/  @P2 LOP3.LUT R0, R0, 0x1, RZ, 0xc0, !PT ;  /* 0x0000000100002812 */ /* 0x000fc800078ec0ff */
[----:B------:R-:W-:Y:S01]  /*68a0*/  @P2 ISETP.NE.U32.AND P0, PT, R0, 0x1, PT ;  /* 0x000000010000280c */ /* 0x000fe20003f05070 */
[----:B------:R-:W-:-:S12]  /*68b0*/  @!P1 EXIT ;  /* 0x000000000000994d */ /* 0x000fd80003800000 */
[----:B------:R-:W-:Y:S01]  /*68c0*/  LOP3.LUT R2, R2, 0x2, RZ, 0xfc, !PT ;  /* 0x0000000202027812 */ /* 0x000fe200078efcff */
[----:B------:R-:W-:Y:S01]  /*68d0*/  IMAD.MOV.U32 R0, RZ, RZ, 0x1 ;  /* 0x00000001ff007424 */ /* 0x000fe200078e00ff */
[----:B------:R-:W-:Y:S02]  /*68e0*/  @P2 ISETP.NE.U32.AND.EX P0, PT, RZ, RZ, PT, P0 ;  /* 0x000000ffff00220c */ /* 0x000fe40003f05100 */
[----:B------:R-:W-:Y:S02]  /*68f0*/  ISETP.NE.AND P1, PT, R2, 0x3, PT ;  /* 0x000000030200780c */ /* 0x000fe40003f25270 */
[----:B------:R-:W-:-:S11]  /*6900*/  @P2 SEL R0, RZ, 0x1, !P0 ;  /* 0x00000001ff002807 */ /* 0x000fd60004000000 */
[----:B------:R-:W-:Y:S05]  /*6910*/  @!P1 BRA `(.L_x_150) ;  /* 0x0000000000049947 */ /* 0x000fea0003800000 */
[----:B------:R-:W-:Y:S01]  /*6920*/  BPT.TRAP 0x1 ;  /* 0x000000040000795c */ /* 0x000fe20000300000 */
.L_x_150:
[----:B------:R-:W0:Y:S01]  /*6930*/  S2R R7, SR_CgaCtaId ;  /* 0x0000000000077919 */ /* 0x000e220000008800 */
[----:B------:R-:W-:Y:S01]  /*6940*/  IMAD.WIDE.U32 R4, R3, 0x38e38e39, RZ ;  /* 0x38e38e3903047825 */ /* 0x000fe200078e00ff */
[----:B------:R-:W-:-:S04]  /*6950*/  MOV R2, 0x400 ;  /* 0x0000040000027802 */ /* 0x000fc80000000f00 */
[----:B------:R-:W-:Y:S02]  /*6960*/  SHF.R.U32.HI R4, RZ, 0x1, R5 ;  /* 0x00000001ff047819 */ /* 0x000fe40000011605 */
[----:B------:R-:W-:-:S03]  /*6970*/  SHF.L.U32 R5, R0, 0x1f, RZ ;  /* 0x0000001f00057819 */ /* 0x000fc600000006ff */
[----:B------:R-:W-:Y:S01]  /*6980*/  IMAD R3, R4, -0x9, R3 ;  /* 0xfffffff704037824 */ /* 0x000fe200078e0203 */
[----:B0-----:R-:W-:-:S05]  /*6990*/  LEA R2, R7, R2, 0x18 ;  /* 0x0000000207027211 */ /* 0x001fca00078ec0ff */
[----:B------:R-:W-:-:S04]  /*69a0*/  VIADD R2, R2, 0x36048 ;  /* 0x0003604802027836 */ /* 0x000fc80000000000 */
[----:B------:R-:W-:-:S07]  /*69b0*/  IMAD R4, R3, 0x8, R2 ;  /* 0x0000000803047824 */ /* 0x000fce00078e0202 */
.L_x_151:
[----:B0-----:R0:W1:Y:S02]  /*69c0*/  SYNCS.PHASECHK.TRANS64.TRYWAIT P0, [R4+URZ], R5 ;  /* 0x00000005040075a7 */ /* 0x001064000800017f */
[----:B-1----:R-:W-:Y:S05]  /*69d0*/  @!P0 NANOSLEEP.SYNCS 0x989680 ;  /* 0x009896800000895d */ /* 0x002fea0003900000 */
[----:B------:R-:W1:Y:S02]  /*69e0*/  @!P0 SYNCS.PHASECHK.TRANS64 P0, [R4+URZ], R5 ;  /* 0x00000005040085a7 */ /* 0x000e64000800007f */
[----:B-1----:R-:W-:Y:S05]  /*69f0*/  @!P0 BRA `(.L_x_151) ;  /* 0xfffffffc00f08947 */ /* 0x002fea000383ffff */
[----:B------:R-:W-:-:S05]  /*6a00*/  VIADD R3, R3, 0x1 ;  /* 0x0000000103037836 */ /* 0x000fca0000000000 */
[----:B------:R-:W-:-:S04]  /*6a10*/  ISETP.NE.AND P0, PT, R3, 0x9, PT ;  /* 0x000000090300780c */ /* 0x000fc80003f05270 */
[----:B0-----:R-:W-:Y:S02]  /*6a20*/  SEL R5, RZ, 0x1, P0 ;  /* 0x00000001ff057807 */ /* 0x001fe40000000000 */
[----:B------:R-:W-:Y:S02]  /*6a30*/  SEL R3, R3, RZ, P0 ;  /* 0x000000ff03037207 */ /* 0x000fe40000000000 */
[----:B------:R-:W-:-:S03]  /*6a40*/  LOP3.LUT R7, R0, R5, RZ, 0x3c, !PT ;  /* 0x0000000500077212 */ /* 0x000fc600078e3cff */
[----:B------:R-:W-:Y:S01]  /*6a50*/  IMAD R0, R3, 0x8, R2 ;  /* 0x0000000803007824 */ /* 0x000fe200078e0202 */
[----:B------:R-:W-:-:S07]  /*6a60*/  SHF.L.U32 R5, R7, 0x1f, RZ ;  /* 0x0000001f07057819 */ /* 0x000fce00000006ff */
.L_x_152:
        /* <DEDUP_REMOVED lines=11> */
.L_x_153:
        /* <DEDUP_REMOVED lines=11> */
.L_x_154:
        /* <DEDUP_REMOVED lines=11> */
.L_x_155:
        /* <DEDUP_REMOVED lines=11> */
.L_x_156:
        /* <DEDUP_REMOVED lines=11> */
.L_x_157:
        /* <DEDUP_REMOVED lines=11> */
.L_x_158:
        /* <DEDUP_REMOVED lines=11> */
.L_x_159:
[----:B0-----:R0:W1:Y:S02]  /*6f40*/  SYNCS.PHASECHK.TRANS64.TRYWAIT P0, [R3+URZ], R0 ;  /* 0x00000000030075a7 */ /* 0x001064000800017f */
[----:B-1----:R-:W-:Y:S05]  /*6f50*/  @!P0 NANOSLEEP.SYNCS 0x989680 ;  /* 0x009896800000895d */ /* 0x002fea0003900000 */
[----:B------:R-:W1:Y:S02]  /*6f60*/  @!P0 SYNCS.PHASECHK.TRANS64 P0, [R3+URZ], R0 ;  /* 0x00000000030085a7 */ /* 0x000e64000800007f */
[----:B-1----:R-:W-:Y:S05]  /*6f70*/  @P0 EXIT ;  /* 0x000000000000094d */ /* 0x002fea0003800000 */
[----:B------:R-:W-:Y:S05]  /*6f80*/  BRA `(.L_x_159) ;  /* 0xfffffffc00ec7947 */ /* 0x000fea000383ffff */
.L_x_160:
[----:B------:R-:W-:-:S00]  /*6f90*/  BRA `(.L_x_160) ;  /* 0xfffffffc00fc7947 */ /* 0x000fc0000383ffff */
[----:B------:R-:W-:-:S00]  /*6fa0*/  NOP ;  /* 0x0000000000007918 */ /* 0x000fc00000000000 */
        /* <DEDUP_REMOVED lines=13> */
.L_x_161:


//--------------------- .nv.shared._ZN7cutlass13device_kernelINS_4conv6kernel13ConvUniversalINS1_16ConvProblemShapeILNS1_8OperatorE1ELi3EEENS1_10collective14CollectiveConvINS1_46MainloopSm90TmaGmmaWarpSpecializedImplicitGemmILS5_1ELi9ELi3EN4cute5tupleIJNSA_1CILi1EEESD_SD_EEENS1_36KernelImplicitTmaWarpSpecializedSm90ELi1EEENSB_IJNSC_ILi128EEENSC_ILi64EEENSB_IJSI_EEEEEENS_6half_tESL_NSA_8TiledMMAINSA_8MMA_AtomIJNSA_4SM904GMMA25MMA_64x64x16_F32F16F16_SSILNSP_5MajorE0ELSR_1ELNSP_7ScaleInE1ELSS_1EEEEEENSA_6LayoutISE_NSB_IJNSC_ILi0EEESW_SW_EEEEENSB_IJNSA_10UnderscoreESZ_SZ_EEEEENS7_6detail26Sm90ImplicitGemmTileTraitsINSA_20SM90_TMA_LOAD_IM2COLENSA_14ComposedLayoutINSA_7SwizzleILi3ELi4ELi3EEENSA_18smem_ptr_flag_bitsILi16EEENSV_INSB_IJNSB_IJNSC_ILi8EEENSC_ILi16EEEEEENSB_IJSI_SD_EEENSB_IJSD_NSC_ILi9EEEEEEEEENSB_IJNSB_IJSI_NSC_ILi512EEEEEENSB_IJSD_SW_EEENSB_IJSW_NSC_ILi8192EEEEEEEEEEEEEvEENS13_INSA_13SM90_TMA_LOADENS15_IS17_S19_NSV_INSB_IJS1D_NSB_IJS1A_S1A_EEES1F_EEENSB_IJS1J_S1I_NSB_IJSW_NSC_ILi4096EEEEEEEEEEEEEvEEEENS_8epilogue10collective6detail29Sm90TmaWarpSpecializedAdapterINS21_15DefaultEpilogueISL_NSB_IJNSB_IJllllEEESD_SW_EEES26_NS20_6thread17LinearCombinationISL_Li1EffLNS27_9ScaleType4KindE0ELNS_15FloatRoundStyleE2ESL_EENS_4gemm15EpilogueDefaultEEEEEvvEEEEvNT_6ParamsE --------------------------
	.section	.nv.shared._ZN7cutlass13device_kernelINS_4conv6kernel13ConvUniversalINS1_16ConvProblemShapeILNS1_8OperatorE1ELi3EEENS1_10collective14CollectiveConvINS1_46MainloopSm90TmaGmmaWarpSpecializedImplicitGemmILS5_1ELi9ELi3EN4cute5tupleIJNSA_1CILi1EEESD_SD_EEENS1_36KernelImplicitTmaWarpSpecializedSm90ELi1EEENSB_IJNSC_ILi128EEENSC_ILi64EEENSB_IJSI_EEEEEENS_6half_tESL_NSA_8TiledMMAINSA_8MMA_AtomIJNSA_4SM904GMMA25MMA_64x64x16_F32F16F16_SSILNSP_5MajorE0ELSR_1ELNSP_7ScaleInE1ELSS_1EEEEEENSA_6LayoutISE_NSB_IJNSC_ILi0EEESW_SW_EEEEENSB_IJNSA_10UnderscoreESZ_SZ_EEEEENS7_6detail26Sm90ImplicitGemmTileTraitsINSA_20SM90_TMA_LOAD_IM2COLENSA_14ComposedLayoutINSA_7SwizzleILi3ELi4ELi3EEENSA_18smem_ptr_flag_bitsILi16EEENSV_INSB_IJNSB_IJNSC_ILi8EEENSC_ILi16EEEEEENSB_IJSI_SD_EEENSB_IJSD_NSC_ILi9EEEEEEEEENSB_IJNSB_IJSI_NSC_ILi512EEEEEENSB_IJSD_SW_EEENSB_IJSW_NSC_ILi8192EEEEEEEEEEEEEvEENS13_INSA_13SM90_TMA_LOADENS15_IS17_S19_NSV_INSB_IJS1D_NSB_IJS1A_S1A_EEES1F_EEENSB_IJS1J_S1I_NSB_IJSW_NSC_ILi4096EEEEEEEEEEEEEvEEEENS_8epilogue10collective6detail29Sm90TmaWarpSpecializedAdapterINS21_15DefaultEpilogueISL_NSB_IJNSB_IJllllEEESD_SW_EEES26_NS20_6thread17LinearCombinationISL_Li1EffLNS27_9ScaleType4KindE0ELNS_15FloatRoundStyleE2ESL_EENS_4gemm15EpilogueDefaultEEEEEvvEEEEvNT_6ParamsE,"aw",@nobits
	.sectionflags	@""
	.align	16
	.zero		1024


//--------------------- .nv.shared.reserved.0     --------------------------
	.section	.nv.shared.reserved.0,"aw",@nobits
	.weak		__nv_reservedSMEM_offset_0_alias
	.size		__nv_reservedSMEM_offset_0_alias, 0, 0
	.other		__nv_reservedSMEM_offset_0_alias,@"STO_CUDA_RESERVED_SHARED STV_DEFAULT"
__nv_reservedSMEM_offset_0_alias:
	.zero		0


//--------------------- .nv.global                --------------------------
	.section	.nv.global,"aw",@nobits
.nv.global:
	.type		_ZN39_INTERNAL_59215050_4_k_cu_04ef5c64_27874cute1_E,@object
	.size		_ZN39_INTERNAL_59215050_4_k_cu_04ef5c64_27874cute1_E,(_ZN39_INTERNAL_59215050_4_k_cu_04ef5c64_27874cuda3std3__45__cpo6cbeginE - _ZN39_INTERNAL_59215050_4_k_cu_04ef5c64_27874cute1_E)
_ZN39_INTERNAL_59215050_4_k_cu_04ef5c64_27874cute1_E:
	.zero		1
	.type		_ZN39_INTERNAL_59215050_4_k_cu_04ef5c64_27874cuda3std3__45__cpo6cbeginE,@object
	.size		_ZN39_INTERNAL_59215050_4_k_cu_04ef5c64_27874cuda3std3__45__cpo6cbeginE,(_ZN39_INTERNAL_59215050_4_k_cu_04ef5c64_27874cuda3std3__48in_placeE - _ZN39_INTERNAL_59215050_4_k_cu_04ef5c64_27874cuda3std3__45__cpo6cbeginE)
_ZN39_INTERNAL_59215050_4_k_cu_04ef5c64_27874cuda3std3__45__cpo6cbeginE:
	.zero		1
	.type		_ZN39_INTERNAL_59215050_4_k_cu_04ef5c64_27874cuda3std3__48in_placeE,@object
	.size		_ZN39_INTERNAL_59215050_4_k_cu_04ef5c64_27874cuda3std3__48in_placeE,(_ZN39_INTERNAL_59215050_4_k_cu_04ef5c64_27874cuda3std6ranges3__45__cpo9iter_moveE - _ZN39_INTERNAL_59215050_4_k_cu_04ef5c64_27874cuda3std3__48in_placeE)
_ZN39_INTERNAL_59215050_4_k_cu_04ef5c64_27874cuda3std3__48in_placeE:
	.zero		1
	.type		_ZN39_INTERNAL_59215050_4_k_cu_04ef5c64_27874cuda3std6ranges3__45__cpo9iter_moveE,@object
	.size		_ZN39_INTERNAL_59215050_4_k_cu_04ef5c64_27874cuda3std6ranges3__45__cpo9iter_moveE,(_ZN39_INTERNAL_59215050_4_k_cu_04ef5c64_27874cuda3std3__45__cpo5beginE - _ZN39_INTERNAL_59215050_4_k_cu_04ef5c64_27874cuda3std6ranges3__45__cpo9iter_moveE)
_ZN39_INTERNAL_59215050_4_k_cu_04ef5c64_27874cuda3std6ranges3__45__cpo9iter_moveE:
	.zero		1
	.type		_ZN39_INTERNAL_59215050_4_k_cu_04ef5c64_27874cuda3std3__45__cpo5beginE,@object
	.size		_ZN39_INTERNAL_59215050_4_k_cu_04ef5c64_27874cuda3std3__45__cpo5beginE,(_ZN39_INTERNAL_59215050_4_k_cu_04ef5c64_27874cuda3std3__441_GLOBAL__N__59215050_4_k_cu_04ef5c64_27876ignoreE - _ZN39_INTERNAL_59215050_4_k_cu_04ef5c64_27874cuda3std3__45__cpo5beginE)
_ZN39_INTERNAL_59215050_4_k_cu_04ef5c64_27874cuda3std3__45__cpo5beginE:
	.zero		1
	.type		_ZN39_INTERNAL_59215050_4_k_cu_04ef5c64_27874cuda3std3__441_GLOBAL__N__59215050_4_k_cu_04ef5c64_27876ignoreE,@object
	.size		_ZN39_INTERNAL_59215050_4_k_cu_04ef5c64_27874cuda3std3__441_GLOBAL__N__59215050_4_k_cu_04ef5c64_27876ignoreE,(_ZN39_INTERNAL_59215050_4_k_cu_04ef5c64_27874cute7productE - _ZN39_INTERNAL_59215050_4_k_cu_04ef5c64_27874cuda3std3__441_GLOBAL__N__59215050_4_k_cu_04ef5c64_27876ignoreE)
_ZN39_INTERNAL_59215050_4_k_cu_04ef5c64_27874cuda3std3__441_GLOBAL__N__59215050_4_k_cu_04ef5c64_27876ignoreE:
	.zero		1
	.type		_ZN39_INTERNAL_59215050_4_k_cu_04ef5c64_27874cute7productE,@object
	.size		_ZN39_INTERNAL_59215050_4_k_cu_04ef5c64_27874cute7productE,(_ZN39_INTERNAL_59215050_4_k_cu_04ef5c64_27874cuda3std3__45__cpo3endE - _ZN39_INTERNAL_59215050_4_k_cu_04ef5c64_27874cute7productE)
_ZN39_INTERNAL_59215050_4_k_cu_04ef5c64_27874cute7productE:
	.zero		1
	.type		_ZN39_INTERNAL_59215050_4_k_cu_04ef5c64_27874cuda3std3__45__cpo3endE,@object
	.size		_ZN39_INTERNAL_59215050_4_k_cu_04ef5c64_27874cuda3std3__45__cpo3endE,(_ZN39_INTERNAL_59215050_4_k_cu_04ef5c64_27874cuda3std3__419piecewise_constructE - _ZN39_INTERNAL_59215050_4_k_cu_04ef5c64_27874cuda3std3__45__cpo3endE)
_ZN39_INTERNAL_59215050_4_k_cu_04ef5c64_27874cuda3std3__45__cpo3endE:
	.zero		1
	.type		_ZN39_INTERNAL_59215050_4_k_cu_04ef5c64_27874cuda3std3__419piecewise_constructE,@object
	.size		_ZN39_INTERNAL_59215050_4_k_cu_04ef5c64_27874cuda3std3__419piecewise_constructE,(_ZN39_INTERNAL_59215050_4_k_cu_04ef5c64_27874cuda3std3__45__cpo4cendE - _ZN39_INTERNAL_59215050_4_k_cu_04ef5c64_27874cuda3std3__419piecewise_constructE)
_ZN39_INTERNAL_59215050_4_k_cu_04ef5c64_27874cuda3std3__419piecewise_constructE:
	.zero		1
	.type		_ZN39_INTERNAL_59215050_4_k_cu_04ef5c64_27874cuda3std3__45__cpo4cendE,@object
	.size		_ZN39_INTERNAL_59215050_4_k_cu_04ef5c64_27874cuda3std3__45__cpo4cendE,(_ZN39_INTERNAL_59215050_4_k_cu_04ef5c64_27874cuda3std6ranges3__45__cpo4swapE - _ZN39_INTERNAL_59215050_4_k_cu_04ef5c64_27874cuda3std3__45__cpo4cendE)
_ZN39_INTERNAL_59215050_4_k_cu_04ef5c64_27874cuda3std3__45__cpo4cendE:
	.zero		1
	.type		_ZN39_INTERNAL_59215050_4_k_cu_04ef5c64_27874cuda3std6ranges3__45__cpo4swapE,@object
	.size		_ZN39_INTERNAL_59215050_4_k_cu_04ef5c64_27874cuda3std6ranges3__45__cpo4swapE,(.L_7 - _ZN39_INTERNAL_59215050_4_k_cu_04ef5c64_27874cuda3std6ranges3__45__cpo4swapE)
_ZN39_INTERNAL_59215050_4_k_cu_04ef5c64_27874cuda3std6ranges3__45__cpo4swapE:
	.zero		1
.L_7:


//--------------------- .nv.constant0._ZN7cutlass13device_kernelINS_4conv6kernel13ConvUniversalINS1_16ConvProblemShapeILNS1_8OperatorE1ELi3EEENS1_10collective14CollectiveConvINS1_46MainloopSm90TmaGmmaWarpSpecializedImplicitGemmILS5_1ELi9ELi3EN4cute5tupleIJNSA_1CILi1EEESD_SD_EEENS1_36KernelImplicitTmaWarpSpecializedSm90ELi1EEENSB_IJNSC_ILi128EEENSC_ILi64EEENSB_IJSI_EEEEEENS_6half_tESL_NSA_8TiledMMAINSA_8MMA_AtomIJNSA_4SM904GMMA25MMA_64x64x16_F32F16F16_SSILNSP_5MajorE0ELSR_1ELNSP_7ScaleInE1ELSS_1EEEEEENSA_6LayoutISE_NSB_IJNSC_ILi0EEESW_SW_EEEEENSB_IJNSA_10UnderscoreESZ_SZ_EEEEENS7_6detail26Sm90ImplicitGemmTileTraitsINSA_20SM90_TMA_LOAD_IM2COLENSA_14ComposedLayoutINSA_7SwizzleILi3ELi4ELi3EEENSA_18smem_ptr_flag_bitsILi16EEENSV_INSB_IJNSB_IJNSC_ILi8EEENSC_ILi16EEEEEENSB_IJSI_SD_EEENSB_IJSD_NSC_ILi9EEEEEEEEENSB_IJNSB_IJSI_NSC_ILi512EEEEEENSB_IJSD_SW_EEENSB_IJSW_NSC_ILi8192EEEEEEEEEEEEEvEENS13_INSA_13SM90_TMA_LOADENS15_IS17_S19_NSV_INSB_IJS1D_NSB_IJS1A_S1A_EEES1F_EEENSB_IJS1J_S1I_NSB_IJSW_NSC_ILi4096EEEEEEEEEEEEEvEEEENS_8epilogue10collective6detail29Sm90TmaWarpSpecializedAdapterINS21_15DefaultEpilogueISL_NSB_IJNSB_IJllllEEESD_SW_EEES26_NS20_6thread17LinearCombinationISL_Li1EffLNS27_9ScaleType4KindE0ELNS_15FloatRoundStyleE2ESL_EENS_4gemm15EpilogueDefaultEEEEEvvEEEEvNT_6ParamsE --------------------------
	.section	.nv.constant0._ZN7cutlass13device_kernelINS_4conv6kernel13ConvUniversalINS1_16ConvProblemShapeILNS1_8OperatorE1ELi3EEENS1_10collective14CollectiveConvINS1_46MainloopSm90TmaGmmaWarpSpecializedImplicitGemmILS5_1ELi9ELi3EN4cute5tupleIJNSA_1CILi1EEESD_SD_EEENS1_36KernelImplicitTmaWarpSpecializedSm90ELi1EEENSB_IJNSC_ILi128EEENSC_ILi64EEENSB_IJSI_EEEEEENS_6half_tESL_NSA_8TiledMMAINSA_8MMA_AtomIJNSA_4SM904GMMA25MMA_64x64x16_F32F16F16_SSILNSP_5MajorE0ELSR_1ELNSP_7ScaleInE1ELSS_1EEEEEENSA_6LayoutISE_NSB_IJNSC_ILi0EEESW_SW_EEEEENSB_IJNSA_10UnderscoreESZ_SZ_EEEEENS7_6detail26Sm90ImplicitGemmTileTraitsINSA_20SM90_TMA_LOAD_IM2COLENSA_14ComposedLayoutINSA_7SwizzleILi3ELi4ELi3EEENSA_18smem_ptr_flag_bitsILi16EEENSV_INSB_IJNSB_IJNSC_ILi8EEENSC_ILi16EEEEEENSB_IJSI_SD_EEENSB_IJSD_NSC_ILi9EEEEEEEEENSB_IJNSB_IJSI_NSC_ILi512EEEEEENSB_IJSD_SW_EEENSB_IJSW_NSC_ILi8192EEEEEEEEEEEEEvEENS13_INSA_13SM90_TMA_LOADENS15_IS17_S19_NSV_INSB_IJS1D_NSB_IJS1A_S1A_EEES1F_EEENSB_IJS1J_S1I_NSB_IJSW_NSC_ILi4096EEEEEEEEEEEEEvEEEENS_8epilogue10collective6detail29Sm90TmaWarpSpecializedAdapterINS21_15DefaultEpilogueISL_NSB_IJNSB_IJllllEEESD_SW_EEES26_NS20_6thread17LinearCombinationISL_Li1EffLNS27_9ScaleType4KindE0ELNS_15FloatRoundStyleE2ESL_EENS_4gemm15EpilogueDefaultEEEEEvvEEEEvNT_6ParamsE,"a",@progbits
	.sectionflags	@""
	.align	4
.nv.constant0._ZN7cutlass13device_kernelINS_4conv6kernel13ConvUniversalINS1_16ConvProblemShapeILNS1_8OperatorE1ELi3EEENS1_10collective14CollectiveConvINS1_46MainloopSm90TmaGmmaWarpSpecializedImplicitGemmILS5_1ELi9ELi3EN4cute5tupleIJNSA_1CILi1EEESD_SD_EEENS1_36KernelImplicitTmaWarpSpecializedSm90ELi1EEENSB_IJNSC_ILi128EEENSC_ILi64EEENSB_IJSI_EEEEEENS_6half_tESL_NSA_8TiledMMAINSA_8MMA_AtomIJNSA_4SM904GMMA25MMA_64x64x16_F32F16F16_SSILNSP_5MajorE0ELSR_1ELNSP_7ScaleInE1ELSS_1EEEEEENSA_6LayoutISE_NSB_IJNSC_ILi0EEESW_SW_EEEEENSB_IJNSA_10UnderscoreESZ_SZ_EEEEENS7_6detail26Sm90ImplicitGemmTileTraitsINSA_20SM90_TMA_LOAD_IM2COLENSA_14ComposedLayoutINSA_7SwizzleILi3ELi4ELi3EEENSA_18smem_ptr_flag_bitsILi16EEENSV_INSB_IJNSB_IJNSC_ILi8EEENSC_ILi16EEEEEENSB_IJSI_SD_EEENSB_IJSD_NSC_ILi9EEEEEEEEENSB_IJNSB_IJSI_NSC_ILi512EEEEEENSB_IJSD_SW_EEENSB_IJSW_NSC_ILi8192EEEEEEEEEEEEEvEENS13_INSA_13SM90_TMA_LOADENS15_IS17_S19_NSV_INSB_IJS1D_NSB_IJS1A_S1A_EEES1F_EEENSB_IJS1J_S1I_NSB_IJSW_NSC_ILi4096EEEEEEEEEEEEEvEEEENS_8epilogue10collective6detail29Sm90TmaWarpSpecializedAdapterINS21_15DefaultEpilogueISL_NSB_IJNSB_IJllllEEESD_SW_EEES26_NS20_6thread17LinearCombinationISL_Li1EffLNS27_9ScaleType4KindE0ELNS_15FloatRoundStyleE2ESL_EENS_4gemm15EpilogueDefaultEEEEEvvEEEEvNT_6ParamsE:
	.zero		1664


//--------------------- SYMBOLS --------------------------

	.type		.nv.reservedSmem.offset0,@object
	.size		.nv.reservedSmem.offset0,0x4
